//
// Generated by NVIDIA NVVM Compiler
//
// Compiler Build ID: CL-36424714
// Cuda compilation tools, release 13.0, V13.0.88
// Based on NVVM 20.0.0
//

.version 9.0
.target sm_100
.address_size 64

	// .globl	_Z38computeCircularFeatureDescriptorKernelPKhiiiP25CircularFeatureDescriptor
.global .align 4 .b8 __cudart_i2opi_f[24] = {65, 144, 67, 60, 153, 149, 98, 219, 192, 221, 52, 245, 209, 87, 39, 252, 41, 21, 68, 78, 110, 131, 249, 162};

.visible .entry _Z38computeCircularFeatureDescriptorKernelPKhiiiP25CircularFeatureDescriptor(
	.param .u64 .ptr .align 1 _Z38computeCircularFeatureDescriptorKernelPKhiiiP25CircularFeatureDescriptor_param_0,
	.param .u32 _Z38computeCircularFeatureDescriptorKernelPKhiiiP25CircularFeatureDescriptor_param_1,
	.param .u32 _Z38computeCircularFeatureDescriptorKernelPKhiiiP25CircularFeatureDescriptor_param_2,
	.param .u32 _Z38computeCircularFeatureDescriptorKernelPKhiiiP25CircularFeatureDescriptor_param_3,
	.param .u64 .ptr .align 1 _Z38computeCircularFeatureDescriptorKernelPKhiiiP25CircularFeatureDescriptor_param_4
)
{
	.local .align 4 .b8 	__local_depot0[28];
	.reg .b64 	%SP;
	.reg .b64 	%SPL;
	.reg .pred 	%p<83>;
	.reg .b32 	%r<313>;
	.reg .b32 	%f<340>;
	.reg .b64 	%rd<366>;
	.reg .b64 	%fd<13>;

	mov.u64 	%SPL, __local_depot0;
	ld.param.u64 	%rd129, [_Z38computeCircularFeatureDescriptorKernelPKhiiiP25CircularFeatureDescriptor_param_0];
	ld.param.u32 	%r105, [_Z38computeCircularFeatureDescriptorKernelPKhiiiP25CircularFeatureDescriptor_param_1];
	ld.param.u32 	%r108, [_Z38computeCircularFeatureDescriptorKernelPKhiiiP25CircularFeatureDescriptor_param_2];
	ld.param.u32 	%r107, [_Z38computeCircularFeatureDescriptorKernelPKhiiiP25CircularFeatureDescriptor_param_3];
	cvta.to.global.u64 	%rd1, %rd129;
	add.u64 	%rd2, %SPL, 0;
	mov.u32 	%r109, %ctaid.x;
	mov.u32 	%r110, %ntid.x;
	mul.lo.s32 	%r1, %r109, %r110;
	mov.u32 	%r2, %tid.x;
	add.s32 	%r3, %r1, %r2;
	mov.u32 	%r111, %ctaid.y;
	mov.u32 	%r112, %ntid.y;
	mov.u32 	%r113, %tid.y;
	mad.lo.s32 	%r114, %r111, %r112, %r113;
	setp.ge.s32 	%p1, %r3, %r105;
	setp.ge.s32 	%p2, %r114, %r108;
	or.pred  	%p3, %p1, %p2;
	@%p3 bra 	$L__BB0_69;
	setp.lt.s32 	%p4, %r107, 0;
	mov.b64 	%rd330, 0;
	mov.u64 	%rd331, %rd330;
	mov.u64 	%rd332, %rd330;
	mov.u64 	%rd333, %rd330;
	mov.u64 	%rd334, %rd330;
	mov.u64 	%rd335, %rd330;
	mov.u64 	%rd336, %rd330;
	mov.u64 	%rd337, %rd330;
	mov.u64 	%rd338, %rd330;
	@%p4 bra 	$L__BB0_12;
	neg.s32 	%r283, %r107;
	add.s32 	%r115, %r2, %r105;
	add.s32 	%r116, %r115, %r1;
	add.s32 	%r6, %r116, 3;
	mov.b64 	%rd338, 0;
	mov.u64 	%rd337, %rd338;
	mov.u64 	%rd336, %rd338;
	mov.u64 	%rd335, %rd338;
	mov.u64 	%rd334, %rd338;
	mov.u64 	%rd333, %rd338;
	mov.u64 	%rd332, %rd338;
	mov.u64 	%rd331, %rd338;
	mov.u64 	%rd330, %rd338;
$L__BB0_3:
	add.s32 	%r117, %r283, %r107;
	sub.s32 	%r118, %r107, %r283;
	mul.lo.s32 	%r119, %r117, %r118;
	cvt.rn.f32.s32 	%f61, %r119;
	sqrt.rn.f32 	%f62, %f61;
	mov.f32 	%f63, 0f3F000000;
	copysign.f32 	%f64, %f62, %f63;
	add.rz.f32 	%f65, %f62, %f64;
	cvt.rzi.f32.f32 	%f66, %f65;
	cvt.rzi.s32.f32 	%r8, %f66;
	setp.lt.s32 	%p5, %r8, 0;
	@%p5 bra 	$L__BB0_11;
	neg.s32 	%r288, %r8;
	add.s32 	%r120, %r108, %r114;
	add.s32 	%r121, %r120, %r283;
	rem.s32 	%r122, %r121, %r108;
	mul.wide.s32 	%rd12, %r122, %r105;
	setp.lt.u32 	%p6, %r8, 2;
	@%p6 bra 	$L__BB0_8;
	shl.b32 	%r123, %r8, 1;
	sub.s32 	%r286, 1, %r8;
	and.b32  	%r124, %r123, -4;
	neg.s32 	%r285, %r124;
	sub.s32 	%r284, %r6, %r8;
$L__BB0_6:
	.pragma "nounroll";
	add.s32 	%r125, %r286, -1;
	add.s32 	%r126, %r284, -3;
	rem.s32 	%r127, %r126, %r105;
	cvt.s64.s32 	%rd133, %r127;
	add.s64 	%rd134, %rd12, %rd133;
	shl.b64 	%rd135, %rd134, 2;
	add.s64 	%rd136, %rd1, %rd135;
	ld.global.u8 	%rd137, [%rd136];
	ld.global.u8 	%rd138, [%rd136+1];
	ld.global.u8 	%rd139, [%rd136+2];
	add.s64 	%rd140, %rd330, %rd137;
	add.s64 	%rd141, %rd331, %rd138;
	add.s64 	%rd142, %rd332, %rd139;
	cvt.s64.s32 	%rd143, %r125;
	mad.lo.s64 	%rd144, %rd137, %rd143, %rd333;
	cvt.s64.s32 	%rd145, %r283;
	mad.lo.s64 	%rd146, %rd137, %rd145, %rd334;
	mad.lo.s64 	%rd147, %rd138, %rd143, %rd335;
	mad.lo.s64 	%rd148, %rd138, %rd145, %rd336;
	mad.lo.s64 	%rd149, %rd139, %rd143, %rd337;
	mad.lo.s64 	%rd150, %rd139, %rd145, %rd338;
	add.s32 	%r128, %r286, 2;
	add.s32 	%r129, %r284, -2;
	rem.s32 	%r130, %r129, %r105;
	cvt.s64.s32 	%rd151, %r130;
	add.s64 	%rd152, %rd12, %rd151;
	shl.b64 	%rd153, %rd152, 2;
	add.s64 	%rd154, %rd1, %rd153;
	ld.global.u8 	%rd155, [%rd154];
	ld.global.u8 	%rd156, [%rd154+1];
	ld.global.u8 	%rd157, [%rd154+2];
	add.s64 	%rd158, %rd140, %rd155;
	add.s64 	%rd159, %rd141, %rd156;
	add.s64 	%rd160, %rd142, %rd157;
	cvt.s64.s32 	%rd161, %r286;
	mad.lo.s64 	%rd162, %rd155, %rd161, %rd144;
	mad.lo.s64 	%rd163, %rd155, %rd145, %rd146;
	mad.lo.s64 	%rd164, %rd156, %rd161, %rd147;
	mad.lo.s64 	%rd165, %rd156, %rd145, %rd148;
	mad.lo.s64 	%rd166, %rd157, %rd161, %rd149;
	mad.lo.s64 	%rd167, %rd157, %rd145, %rd150;
	add.s32 	%r131, %r286, 1;
	add.s32 	%r132, %r284, -1;
	rem.s32 	%r133, %r132, %r105;
	cvt.s64.s32 	%rd168, %r133;
	add.s64 	%rd169, %rd12, %rd168;
	shl.b64 	%rd170, %rd169, 2;
	add.s64 	%rd171, %rd1, %rd170;
	ld.global.u8 	%rd172, [%rd171];
	ld.global.u8 	%rd173, [%rd171+1];
	ld.global.u8 	%rd174, [%rd171+2];
	add.s64 	%rd175, %rd158, %rd172;
	add.s64 	%rd176, %rd159, %rd173;
	add.s64 	%rd177, %rd160, %rd174;
	cvt.s64.s32 	%rd178, %r131;
	mad.lo.s64 	%rd179, %rd172, %rd178, %rd162;
	mad.lo.s64 	%rd180, %rd172, %rd145, %rd163;
	mad.lo.s64 	%rd181, %rd173, %rd178, %rd164;
	mad.lo.s64 	%rd182, %rd173, %rd145, %rd165;
	mad.lo.s64 	%rd183, %rd174, %rd178, %rd166;
	mad.lo.s64 	%rd184, %rd174, %rd145, %rd167;
	rem.s32 	%r134, %r284, %r105;
	cvt.s64.s32 	%rd185, %r134;
	add.s64 	%rd186, %rd12, %rd185;
	shl.b64 	%rd187, %rd186, 2;
	add.s64 	%rd188, %rd1, %rd187;
	ld.global.u8 	%rd189, [%rd188];
	ld.global.u8 	%rd190, [%rd188+1];
	ld.global.u8 	%rd191, [%rd188+2];
	add.s64 	%rd330, %rd175, %rd189;
	add.s64 	%rd331, %rd176, %rd190;
	add.s64 	%rd332, %rd177, %rd191;
	cvt.s64.s32 	%rd192, %r128;
	mad.lo.s64 	%rd333, %rd189, %rd192, %rd179;
	mad.lo.s64 	%rd334, %rd189, %rd145, %rd180;
	mad.lo.s64 	%rd335, %rd190, %rd192, %rd181;
	mad.lo.s64 	%rd336, %rd190, %rd145, %rd182;
	mad.lo.s64 	%rd337, %rd191, %rd192, %rd183;
	mad.lo.s64 	%rd338, %rd191, %rd145, %rd184;
	add.s32 	%r286, %r286, 4;
	add.s32 	%r285, %r285, 4;
	add.s32 	%r284, %r284, 4;
	setp.ne.s32 	%p7, %r285, 0;
	@%p7 bra 	$L__BB0_6;
	add.s32 	%r288, %r286, -1;
$L__BB0_8:
	and.b32  	%r135, %r8, 1;
	setp.eq.b32 	%p8, %r135, 1;
	not.pred 	%p9, %p8;
	@%p9 bra 	$L__BB0_10;
	add.s32 	%r136, %r105, %r3;
	add.s32 	%r137, %r136, %r288;
	rem.s32 	%r138, %r137, %r105;
	cvt.s64.s32 	%rd193, %r138;
	add.s64 	%rd194, %rd12, %rd193;
	shl.b64 	%rd195, %rd194, 2;
	add.s64 	%rd196, %rd1, %rd195;
	ld.global.u8 	%rd197, [%rd196];
	ld.global.u8 	%rd198, [%rd196+1];
	ld.global.u8 	%rd199, [%rd196+2];
	add.s64 	%rd200, %rd330, %rd197;
	add.s64 	%rd201, %rd331, %rd198;
	add.s64 	%rd202, %rd332, %rd199;
	cvt.s64.s32 	%rd203, %r288;
	mad.lo.s64 	%rd204, %rd197, %rd203, %rd333;
	cvt.s64.s32 	%rd205, %r283;
	mad.lo.s64 	%rd206, %rd197, %rd205, %rd334;
	mad.lo.s64 	%rd207, %rd198, %rd203, %rd335;
	mad.lo.s64 	%rd208, %rd198, %rd205, %rd336;
	mad.lo.s64 	%rd209, %rd199, %rd203, %rd337;
	mad.lo.s64 	%rd210, %rd199, %rd205, %rd338;
	add.s32 	%r139, %r288, 1;
	add.s32 	%r140, %r137, 1;
	rem.s32 	%r141, %r140, %r105;
	cvt.s64.s32 	%rd211, %r141;
	add.s64 	%rd212, %rd12, %rd211;
	shl.b64 	%rd213, %rd212, 2;
	add.s64 	%rd214, %rd1, %rd213;
	ld.global.u8 	%rd215, [%rd214];
	ld.global.u8 	%rd216, [%rd214+1];
	ld.global.u8 	%rd217, [%rd214+2];
	add.s64 	%rd330, %rd200, %rd215;
	add.s64 	%rd331, %rd201, %rd216;
	add.s64 	%rd332, %rd202, %rd217;
	cvt.s64.s32 	%rd218, %r139;
	mad.lo.s64 	%rd333, %rd215, %rd218, %rd204;
	mad.lo.s64 	%rd334, %rd215, %rd205, %rd206;
	mad.lo.s64 	%rd335, %rd216, %rd218, %rd207;
	mad.lo.s64 	%rd336, %rd216, %rd205, %rd208;
	mad.lo.s64 	%rd337, %rd217, %rd218, %rd209;
	mad.lo.s64 	%rd338, %rd217, %rd205, %rd210;
	add.s32 	%r288, %r288, 2;
$L__BB0_10:
	add.s32 	%r142, %r105, %r3;
	add.s32 	%r143, %r142, %r288;
	rem.s32 	%r144, %r143, %r105;
	cvt.s64.s32 	%rd219, %r144;
	add.s64 	%rd220, %rd12, %rd219;
	shl.b64 	%rd221, %rd220, 2;
	add.s64 	%rd222, %rd1, %rd221;
	ld.global.u8 	%rd223, [%rd222];
	ld.global.u8 	%rd224, [%rd222+1];
	ld.global.u8 	%rd225, [%rd222+2];
	add.s64 	%rd330, %rd330, %rd223;
	add.s64 	%rd331, %rd331, %rd224;
	add.s64 	%rd332, %rd332, %rd225;
	cvt.s64.s32 	%rd226, %r288;
	mad.lo.s64 	%rd333, %rd223, %rd226, %rd333;
	cvt.s64.s32 	%rd227, %r283;
	mad.lo.s64 	%rd334, %rd223, %rd227, %rd334;
	mad.lo.s64 	%rd335, %rd224, %rd226, %rd335;
	mad.lo.s64 	%rd336, %rd224, %rd227, %rd336;
	mad.lo.s64 	%rd337, %rd225, %rd226, %rd337;
	mad.lo.s64 	%rd338, %rd225, %rd227, %rd338;
$L__BB0_11:
	add.s32 	%r23, %r283, 1;
	setp.ne.s32 	%p10, %r107, %r283;
	mov.u32 	%r283, %r23;
	@%p10 bra 	$L__BB0_3;
$L__BB0_12:
	add.s64 	%rd228, %rd331, %rd330;
	add.s64 	%rd85, %rd228, %rd332;
	setp.eq.s64 	%p11, %rd330, 0;
	mov.f32 	%f322, 0f00000000;
	mov.f32 	%f323, %f322;
	mov.f32 	%f324, %f322;
	@%p11 bra 	$L__BB0_14;
	cvt.rn.f32.s64 	%f68, %rd330;
	cvt.rn.f32.s64 	%f69, %rd333;
	div.rn.f32 	%f323, %f69, %f68;
	cvt.rn.f32.s64 	%f70, %rd334;
	div.rn.f32 	%f322, %f70, %f68;
	abs.f32 	%f71, %f323;
	abs.f32 	%f72, %f322;
	setp.gt.f32 	%p12, %f72, %f71;
	selp.f32 	%f73, %f72, %f71, %p12;
	selp.f32 	%f74, %f71, %f72, %p12;
	div.rn.f32 	%f75, %f74, %f73;
	mul.f32 	%f76, %f75, %f75;
	fma.rn.f32 	%f77, %f76, 0f3B33710B, 0fBC807748;
	fma.rn.f32 	%f78, %f77, %f76, 0f3D2CDAB2;
	fma.rn.f32 	%f79, %f78, %f76, 0fBD992D10;
	fma.rn.f32 	%f80, %f79, %f76, 0f3DD9EA6C;
	fma.rn.f32 	%f81, %f80, %f76, 0fBE117CB1;
	fma.rn.f32 	%f82, %f81, %f76, 0f3E4CBCE0;
	fma.rn.f32 	%f83, %f82, %f76, 0fBEAAAA7D;
	mul.f32 	%f84, %f76, %f83;
	fma.rn.f32 	%f85, %f84, %f75, %f75;
	neg.f32 	%f86, %f85;
	fma.rn.f32 	%f87, 0f3F6EE581, 0f3FD774EB, %f86;
	selp.f32 	%f88, %f87, %f85, %p12;
	selp.f32 	%f89, 0f3F6EE581, 0f3FEEE581, %p12;
	selp.f32 	%f90, %f85, %f86, %p12;
	mov.b32 	%r145, %f323;
	fma.rn.f32 	%f91, %f89, 0f3FD774EB, %f90;
	setp.lt.s32 	%p13, %r145, 0;
	selp.f32 	%f92, %f91, %f88, %p13;
	add.f32 	%f93, %f71, %f72;
	setp.eq.f32 	%p14, %f73, 0f00000000;
	selp.f32 	%f94, 0f40490FDB, 0f00000000, %p13;
	setp.eq.f32 	%p15, %f71, %f72;
	selp.f32 	%f95, 0f4016CBE4, 0f3F490FDB, %p13;
	selp.f32 	%f96, %f95, %f92, %p15;
	selp.f32 	%f97, %f94, %f96, %p14;
	abs.f32 	%f98, %f93;
	setp.nan.f32 	%p16, %f98, %f98;
	copysign.f32 	%f99, %f322, %f97;
	selp.f32 	%f324, %f93, %f99, %p16;
$L__BB0_14:
	mul.f32 	%f101, %f323, %f323;
	fma.rn.f32 	%f102, %f322, %f322, %f101;
	sqrt.rn.f32 	%f7, %f102;
	setp.eq.s64 	%p17, %rd331, 0;
	mov.f32 	%f325, 0f00000000;
	mov.f32 	%f326, %f325;
	mov.f32 	%f327, %f325;
	@%p17 bra 	$L__BB0_16;
	cvt.rn.f32.s64 	%f103, %rd331;
	cvt.rn.f32.s64 	%f104, %rd335;
	div.rn.f32 	%f326, %f104, %f103;
	cvt.rn.f32.s64 	%f105, %rd336;
	div.rn.f32 	%f325, %f105, %f103;
	abs.f32 	%f106, %f326;
	abs.f32 	%f107, %f325;
	setp.gt.f32 	%p18, %f107, %f106;
	selp.f32 	%f108, %f107, %f106, %p18;
	selp.f32 	%f109, %f106, %f107, %p18;
	div.rn.f32 	%f110, %f109, %f108;
	mul.f32 	%f111, %f110, %f110;
	fma.rn.f32 	%f112, %f111, 0f3B33710B, 0fBC807748;
	fma.rn.f32 	%f113, %f112, %f111, 0f3D2CDAB2;
	fma.rn.f32 	%f114, %f113, %f111, 0fBD992D10;
	fma.rn.f32 	%f115, %f114, %f111, 0f3DD9EA6C;
	fma.rn.f32 	%f116, %f115, %f111, 0fBE117CB1;
	fma.rn.f32 	%f117, %f116, %f111, 0f3E4CBCE0;
	fma.rn.f32 	%f118, %f117, %f111, 0fBEAAAA7D;
	mul.f32 	%f119, %f111, %f118;
	fma.rn.f32 	%f120, %f119, %f110, %f110;
	neg.f32 	%f121, %f120;
	fma.rn.f32 	%f122, 0f3F6EE581, 0f3FD774EB, %f121;
	selp.f32 	%f123, %f122, %f120, %p18;
	selp.f32 	%f124, 0f3F6EE581, 0f3FEEE581, %p18;
	selp.f32 	%f125, %f120, %f121, %p18;
	mov.b32 	%r146, %f326;
	fma.rn.f32 	%f126, %f124, 0f3FD774EB, %f125;
	setp.lt.s32 	%p19, %r146, 0;
	selp.f32 	%f127, %f126, %f123, %p19;
	add.f32 	%f128, %f106, %f107;
	setp.eq.f32 	%p20, %f108, 0f00000000;
	selp.f32 	%f129, 0f40490FDB, 0f00000000, %p19;
	setp.eq.f32 	%p21, %f106, %f107;
	selp.f32 	%f130, 0f4016CBE4, 0f3F490FDB, %p19;
	selp.f32 	%f131, %f130, %f127, %p21;
	selp.f32 	%f132, %f129, %f131, %p20;
	abs.f32 	%f133, %f128;
	setp.nan.f32 	%p22, %f133, %f133;
	copysign.f32 	%f134, %f325, %f132;
	selp.f32 	%f327, %f128, %f134, %p22;
$L__BB0_16:
	mul.f32 	%f136, %f326, %f326;
	fma.rn.f32 	%f137, %f325, %f325, %f136;
	sqrt.rn.f32 	%f14, %f137;
	setp.eq.s64 	%p23, %rd332, 0;
	mov.f32 	%f328, 0f00000000;
	mov.f32 	%f329, %f328;
	mov.f32 	%f330, %f328;
	@%p23 bra 	$L__BB0_18;
	cvt.rn.f32.s64 	%f138, %rd332;
	cvt.rn.f32.s64 	%f139, %rd337;
	div.rn.f32 	%f329, %f139, %f138;
	cvt.rn.f32.s64 	%f140, %rd338;
	div.rn.f32 	%f328, %f140, %f138;
	abs.f32 	%f141, %f329;
	abs.f32 	%f142, %f328;
	setp.gt.f32 	%p24, %f142, %f141;
	selp.f32 	%f143, %f142, %f141, %p24;
	selp.f32 	%f144, %f141, %f142, %p24;
	div.rn.f32 	%f145, %f144, %f143;
	mul.f32 	%f146, %f145, %f145;
	fma.rn.f32 	%f147, %f146, 0f3B33710B, 0fBC807748;
	fma.rn.f32 	%f148, %f147, %f146, 0f3D2CDAB2;
	fma.rn.f32 	%f149, %f148, %f146, 0fBD992D10;
	fma.rn.f32 	%f150, %f149, %f146, 0f3DD9EA6C;
	fma.rn.f32 	%f151, %f150, %f146, 0fBE117CB1;
	fma.rn.f32 	%f152, %f151, %f146, 0f3E4CBCE0;
	fma.rn.f32 	%f153, %f152, %f146, 0fBEAAAA7D;
	mul.f32 	%f154, %f146, %f153;
	fma.rn.f32 	%f155, %f154, %f145, %f145;
	neg.f32 	%f156, %f155;
	fma.rn.f32 	%f157, 0f3F6EE581, 0f3FD774EB, %f156;
	selp.f32 	%f158, %f157, %f155, %p24;
	selp.f32 	%f159, 0f3F6EE581, 0f3FEEE581, %p24;
	selp.f32 	%f160, %f155, %f156, %p24;
	mov.b32 	%r147, %f329;
	fma.rn.f32 	%f161, %f159, 0f3FD774EB, %f160;
	setp.lt.s32 	%p25, %r147, 0;
	selp.f32 	%f162, %f161, %f158, %p25;
	add.f32 	%f163, %f141, %f142;
	setp.eq.f32 	%p26, %f143, 0f00000000;
	selp.f32 	%f164, 0f40490FDB, 0f00000000, %p25;
	setp.eq.f32 	%p27, %f141, %f142;
	selp.f32 	%f165, 0f4016CBE4, 0f3F490FDB, %p25;
	selp.f32 	%f166, %f165, %f162, %p27;
	selp.f32 	%f167, %f164, %f166, %p26;
	abs.f32 	%f168, %f163;
	setp.nan.f32 	%p28, %f168, %f168;
	copysign.f32 	%f169, %f328, %f167;
	selp.f32 	%f330, %f163, %f169, %p28;
$L__BB0_18:
	mul.f32 	%f171, %f329, %f329;
	fma.rn.f32 	%f21, %f328, %f328, %f171;
	setp.eq.s64 	%p29, %rd85, 0;
	mov.f32 	%f331, 0f00000000;
	mov.f32 	%f332, %f331;
	mov.f32 	%f333, %f331;
	@%p29 bra 	$L__BB0_20;
	cvt.rn.f32.s64 	%f172, %rd85;
	add.s64 	%rd229, %rd335, %rd333;
	add.s64 	%rd230, %rd229, %rd337;
	cvt.rn.f32.s64 	%f173, %rd230;
	div.rn.f32 	%f332, %f173, %f172;
	add.s64 	%rd231, %rd336, %rd334;
	add.s64 	%rd232, %rd231, %rd338;
	cvt.rn.f32.s64 	%f174, %rd232;
	div.rn.f32 	%f331, %f174, %f172;
	abs.f32 	%f175, %f332;
	abs.f32 	%f176, %f331;
	setp.gt.f32 	%p30, %f176, %f175;
	selp.f32 	%f177, %f176, %f175, %p30;
	selp.f32 	%f178, %f175, %f176, %p30;
	div.rn.f32 	%f179, %f178, %f177;
	mul.f32 	%f180, %f179, %f179;
	fma.rn.f32 	%f181, %f180, 0f3B33710B, 0fBC807748;
	fma.rn.f32 	%f182, %f181, %f180, 0f3D2CDAB2;
	fma.rn.f32 	%f183, %f182, %f180, 0fBD992D10;
	fma.rn.f32 	%f184, %f183, %f180, 0f3DD9EA6C;
	fma.rn.f32 	%f185, %f184, %f180, 0fBE117CB1;
	fma.rn.f32 	%f186, %f185, %f180, 0f3E4CBCE0;
	fma.rn.f32 	%f187, %f186, %f180, 0fBEAAAA7D;
	mul.f32 	%f188, %f180, %f187;
	fma.rn.f32 	%f189, %f188, %f179, %f179;
	neg.f32 	%f190, %f189;
	fma.rn.f32 	%f191, 0f3F6EE581, 0f3FD774EB, %f190;
	selp.f32 	%f192, %f191, %f189, %p30;
	selp.f32 	%f193, 0f3F6EE581, 0f3FEEE581, %p30;
	selp.f32 	%f194, %f189, %f190, %p30;
	mov.b32 	%r148, %f332;
	fma.rn.f32 	%f195, %f193, 0f3FD774EB, %f194;
	setp.lt.s32 	%p31, %r148, 0;
	selp.f32 	%f196, %f195, %f192, %p31;
	add.f32 	%f197, %f175, %f176;
	setp.eq.f32 	%p32, %f177, 0f00000000;
	selp.f32 	%f198, 0f40490FDB, 0f00000000, %p31;
	setp.eq.f32 	%p33, %f175, %f176;
	selp.f32 	%f199, 0f4016CBE4, 0f3F490FDB, %p31;
	selp.f32 	%f200, %f199, %f196, %p33;
	selp.f32 	%f201, %f198, %f200, %p32;
	abs.f32 	%f202, %f197;
	setp.nan.f32 	%p34, %f202, %f202;
	copysign.f32 	%f203, %f331, %f201;
	selp.f32 	%f333, %f197, %f203, %p34;
$L__BB0_20:
	mul.f32 	%f204, %f332, %f332;
	fma.rn.f32 	%f28, %f331, %f331, %f204;
	sub.f32 	%f29, %f324, %f333;
	sub.f32 	%f30, %f327, %f333;
	sub.f32 	%f31, %f330, %f333;
	mul.f32 	%f205, %f29, 0f3F22F983;
	cvt.rni.s32.f32 	%r296, %f205;
	cvt.rn.f32.s32 	%f206, %r296;
	fma.rn.f32 	%f207, %f206, 0fBFC90FDA, %f29;
	fma.rn.f32 	%f208, %f206, 0fB3A22168, %f207;
	fma.rn.f32 	%f335, %f206, 0fA7C234C5, %f208;
	abs.f32 	%f33, %f29;
	setp.ltu.f32 	%p35, %f33, 0f47CE4780;
	mov.u32 	%r292, %r296;
	mov.f32 	%f334, %f335;
	@%p35 bra 	$L__BB0_28;
	setp.neu.f32 	%p36, %f33, 0f7F800000;
	@%p36 bra 	$L__BB0_23;
	mov.f32 	%f211, 0f00000000;
	mul.rn.f32 	%f334, %f29, %f211;
	mov.b32 	%r292, 0;
	bra.uni 	$L__BB0_28;
$L__BB0_23:
	mov.b32 	%r25, %f29;
	shl.b32 	%r150, %r25, 8;
	or.b32  	%r26, %r150, -2147483648;
	mov.b64 	%rd350, 0;
	mov.b32 	%r289, 0;
	mov.u64 	%rd348, __cudart_i2opi_f;
	mov.u64 	%rd349, %rd2;
$L__BB0_24:
	.pragma "nounroll";
	ld.global.nc.u32 	%r151, [%rd348];
	mad.wide.u32 	%rd235, %r151, %r26, %rd350;
	shr.u64 	%rd350, %rd235, 32;
	st.local.u32 	[%rd349], %rd235;
	add.s32 	%r289, %r289, 1;
	add.s64 	%rd349, %rd349, 4;
	add.s64 	%rd348, %rd348, 4;
	setp.ne.s32 	%p37, %r289, 6;
	@%p37 bra 	$L__BB0_24;
	shr.u32 	%r152, %r25, 23;
	st.local.u32 	[%rd2+24], %rd350;
	and.b32  	%r29, %r152, 31;
	and.b32  	%r153, %r152, 224;
	add.s32 	%r154, %r153, -128;
	shr.u32 	%r155, %r154, 5;
	mul.wide.u32 	%rd236, %r155, 4;
	sub.s64 	%rd92, %rd2, %rd236;
	ld.local.u32 	%r290, [%rd92+24];
	ld.local.u32 	%r291, [%rd92+20];
	setp.eq.s32 	%p38, %r29, 0;
	@%p38 bra 	$L__BB0_27;
	shf.l.wrap.b32 	%r290, %r291, %r290, %r29;
	ld.local.u32 	%r156, [%rd92+16];
	shf.l.wrap.b32 	%r291, %r156, %r291, %r29;
$L__BB0_27:
	shr.u32 	%r157, %r290, 30;
	shf.l.wrap.b32 	%r158, %r291, %r290, 2;
	shl.b32 	%r159, %r291, 2;
	shr.u32 	%r160, %r158, 31;
	add.s32 	%r161, %r160, %r157;
	neg.s32 	%r162, %r161;
	setp.lt.s32 	%p39, %r25, 0;
	selp.b32 	%r292, %r162, %r161, %p39;
	xor.b32  	%r163, %r158, %r25;
	shr.s32 	%r164, %r158, 31;
	xor.b32  	%r165, %r164, %r158;
	xor.b32  	%r166, %r164, %r159;
	cvt.u64.u32 	%rd237, %r165;
	shl.b64 	%rd238, %rd237, 32;
	cvt.u64.u32 	%rd239, %r166;
	or.b64  	%rd240, %rd238, %rd239;
	cvt.rn.f64.s64 	%fd1, %rd240;
	mul.f64 	%fd2, %fd1, 0d3BF921FB54442D19;
	cvt.rn.f32.f64 	%f209, %fd2;
	neg.f32 	%f210, %f209;
	setp.lt.s32 	%p40, %r163, 0;
	selp.f32 	%f334, %f210, %f209, %p40;
$L__BB0_28:
	setp.ltu.f32 	%p41, %f33, 0f47CE4780;
	add.s32 	%r168, %r292, 1;
	mul.rn.f32 	%f212, %f334, %f334;
	and.b32  	%r169, %r292, 1;
	setp.eq.b32 	%p42, %r169, 1;
	selp.f32 	%f213, %f334, 0f3F800000, %p42;
	fma.rn.f32 	%f214, %f212, %f213, 0f00000000;
	fma.rn.f32 	%f215, %f212, 0f37CBAC00, 0fBAB607ED;
	selp.f32 	%f216, 0fB94D4153, %f215, %p42;
	selp.f32 	%f217, 0f3C0885E4, 0f3D2AAABB, %p42;
	fma.rn.f32 	%f218, %f216, %f212, %f217;
	selp.f32 	%f219, 0fBE2AAAA8, 0fBEFFFFFF, %p42;
	fma.rn.f32 	%f220, %f218, %f212, %f219;
	fma.rn.f32 	%f221, %f220, %f214, %f213;
	and.b32  	%r170, %r168, 2;
	setp.eq.s32 	%p43, %r170, 0;
	mov.f32 	%f222, 0f00000000;
	sub.f32 	%f223, %f222, %f221;
	selp.f32 	%f37, %f221, %f223, %p43;
	@%p41 bra 	$L__BB0_36;
	setp.neu.f32 	%p44, %f33, 0f7F800000;
	@%p44 bra 	$L__BB0_31;
	mov.f32 	%f226, 0f00000000;
	mul.rn.f32 	%f335, %f29, %f226;
	mov.b32 	%r296, 0;
	bra.uni 	$L__BB0_36;
$L__BB0_31:
	mov.b32 	%r38, %f29;
	shl.b32 	%r172, %r38, 8;
	or.b32  	%r39, %r172, -2147483648;
	mov.b64 	%rd353, 0;
	mov.b32 	%r293, 0;
	mov.u64 	%rd351, __cudart_i2opi_f;
	mov.u64 	%rd352, %rd2;
$L__BB0_32:
	.pragma "nounroll";
	ld.global.nc.u32 	%r173, [%rd351];
	mad.wide.u32 	%rd243, %r173, %r39, %rd353;
	shr.u64 	%rd353, %rd243, 32;
	st.local.u32 	[%rd352], %rd243;
	add.s32 	%r293, %r293, 1;
	add.s64 	%rd352, %rd352, 4;
	add.s64 	%rd351, %rd351, 4;
	setp.ne.s32 	%p45, %r293, 6;
	@%p45 bra 	$L__BB0_32;
	shr.u32 	%r174, %r38, 23;
	st.local.u32 	[%rd2+24], %rd353;
	and.b32  	%r42, %r174, 31;
	and.b32  	%r175, %r174, 224;
	add.s32 	%r176, %r175, -128;
	shr.u32 	%r177, %r176, 5;
	mul.wide.u32 	%rd244, %r177, 4;
	sub.s64 	%rd99, %rd2, %rd244;
	ld.local.u32 	%r294, [%rd99+24];
	ld.local.u32 	%r295, [%rd99+20];
	setp.eq.s32 	%p46, %r42, 0;
	@%p46 bra 	$L__BB0_35;
	shf.l.wrap.b32 	%r294, %r295, %r294, %r42;
	ld.local.u32 	%r178, [%rd99+16];
	shf.l.wrap.b32 	%r295, %r178, %r295, %r42;
$L__BB0_35:
	shr.u32 	%r179, %r294, 30;
	shf.l.wrap.b32 	%r180, %r295, %r294, 2;
	shl.b32 	%r181, %r295, 2;
	shr.u32 	%r182, %r180, 31;
	add.s32 	%r183, %r182, %r179;
	neg.s32 	%r184, %r183;
	setp.lt.s32 	%p47, %r38, 0;
	selp.b32 	%r296, %r184, %r183, %p47;
	xor.b32  	%r185, %r180, %r38;
	shr.s32 	%r186, %r180, 31;
	xor.b32  	%r187, %r186, %r180;
	xor.b32  	%r188, %r186, %r181;
	cvt.u64.u32 	%rd245, %r187;
	shl.b64 	%rd246, %rd245, 32;
	cvt.u64.u32 	%rd247, %r188;
	or.b64  	%rd248, %rd246, %rd247;
	cvt.rn.f64.s64 	%fd3, %rd248;
	mul.f64 	%fd4, %fd3, 0d3BF921FB54442D19;
	cvt.rn.f32.f64 	%f224, %fd4;
	neg.f32 	%f225, %f224;
	setp.lt.s32 	%p48, %r185, 0;
	selp.f32 	%f335, %f225, %f224, %p48;
$L__BB0_36:
	mul.rn.f32 	%f227, %f335, %f335;
	and.b32  	%r190, %r296, 1;
	setp.eq.b32 	%p49, %r190, 1;
	selp.f32 	%f228, 0f3F800000, %f335, %p49;
	fma.rn.f32 	%f229, %f227, %f228, 0f00000000;
	fma.rn.f32 	%f230, %f227, 0f37CBAC00, 0fBAB607ED;
	selp.f32 	%f231, %f230, 0fB94D4153, %p49;
	selp.f32 	%f232, 0f3D2AAABB, 0f3C0885E4, %p49;
	fma.rn.f32 	%f233, %f231, %f227, %f232;
	selp.f32 	%f234, 0fBEFFFFFF, 0fBE2AAAA8, %p49;
	fma.rn.f32 	%f235, %f233, %f227, %f234;
	fma.rn.f32 	%f236, %f235, %f229, %f228;
	and.b32  	%r191, %r296, 2;
	setp.eq.s32 	%p50, %r191, 0;
	mov.f32 	%f237, 0f00000000;
	sub.f32 	%f238, %f237, %f236;
	selp.f32 	%f239, %f236, %f238, %p50;
	mul.f32 	%f41, %f7, %f239;
	mul.f32 	%f240, %f30, 0f3F22F983;
	cvt.rni.s32.f32 	%r304, %f240;
	cvt.rn.f32.s32 	%f241, %r304;
	fma.rn.f32 	%f242, %f241, 0fBFC90FDA, %f30;
	fma.rn.f32 	%f243, %f241, 0fB3A22168, %f242;
	fma.rn.f32 	%f337, %f241, 0fA7C234C5, %f243;
	abs.f32 	%f43, %f30;
	setp.ltu.f32 	%p51, %f43, 0f47CE4780;
	mov.u32 	%r300, %r304;
	mov.f32 	%f336, %f337;
	@%p51 bra 	$L__BB0_44;
	setp.neu.f32 	%p52, %f43, 0f7F800000;
	@%p52 bra 	$L__BB0_39;
	mov.f32 	%f246, 0f00000000;
	mul.rn.f32 	%f336, %f30, %f246;
	mov.b32 	%r300, 0;
	bra.uni 	$L__BB0_44;
$L__BB0_39:
	mov.b32 	%r52, %f30;
	shl.b32 	%r193, %r52, 8;
	or.b32  	%r53, %r193, -2147483648;
	mov.b64 	%rd356, 0;
	mov.b32 	%r297, 0;
	mov.u64 	%rd354, __cudart_i2opi_f;
	mov.u64 	%rd355, %rd2;
$L__BB0_40:
	.pragma "nounroll";
	ld.global.nc.u32 	%r194, [%rd354];
	mad.wide.u32 	%rd251, %r194, %r53, %rd356;
	shr.u64 	%rd356, %rd251, 32;
	st.local.u32 	[%rd355], %rd251;
	add.s32 	%r297, %r297, 1;
	add.s64 	%rd355, %rd355, 4;
	add.s64 	%rd354, %rd354, 4;
	setp.ne.s32 	%p53, %r297, 6;
	@%p53 bra 	$L__BB0_40;
	shr.u32 	%r195, %r52, 23;
	st.local.u32 	[%rd2+24], %rd356;
	and.b32  	%r56, %r195, 31;
	and.b32  	%r196, %r195, 224;
	add.s32 	%r197, %r196, -128;
	shr.u32 	%r198, %r197, 5;
	mul.wide.u32 	%rd252, %r198, 4;
	sub.s64 	%rd106, %rd2, %rd252;
	ld.local.u32 	%r298, [%rd106+24];
	ld.local.u32 	%r299, [%rd106+20];
	setp.eq.s32 	%p54, %r56, 0;
	@%p54 bra 	$L__BB0_43;
	shf.l.wrap.b32 	%r298, %r299, %r298, %r56;
	ld.local.u32 	%r199, [%rd106+16];
	shf.l.wrap.b32 	%r299, %r199, %r299, %r56;
$L__BB0_43:
	shr.u32 	%r200, %r298, 30;
	shf.l.wrap.b32 	%r201, %r299, %r298, 2;
	shl.b32 	%r202, %r299, 2;
	shr.u32 	%r203, %r201, 31;
	add.s32 	%r204, %r203, %r200;
	neg.s32 	%r205, %r204;
	setp.lt.s32 	%p55, %r52, 0;
	selp.b32 	%r300, %r205, %r204, %p55;
	xor.b32  	%r206, %r201, %r52;
	shr.s32 	%r207, %r201, 31;
	xor.b32  	%r208, %r207, %r201;
	xor.b32  	%r209, %r207, %r202;
	cvt.u64.u32 	%rd253, %r208;
	shl.b64 	%rd254, %rd253, 32;
	cvt.u64.u32 	%rd255, %r209;
	or.b64  	%rd256, %rd254, %rd255;
	cvt.rn.f64.s64 	%fd5, %rd256;
	mul.f64 	%fd6, %fd5, 0d3BF921FB54442D19;
	cvt.rn.f32.f64 	%f244, %fd6;
	neg.f32 	%f245, %f244;
	setp.lt.s32 	%p56, %r206, 0;
	selp.f32 	%f336, %f245, %f244, %p56;
$L__BB0_44:
	setp.ltu.f32 	%p57, %f43, 0f47CE4780;
	add.s32 	%r211, %r300, 1;
	mul.rn.f32 	%f247, %f336, %f336;
	and.b32  	%r212, %r300, 1;
	setp.eq.b32 	%p58, %r212, 1;
	selp.f32 	%f248, %f336, 0f3F800000, %p58;
	fma.rn.f32 	%f249, %f247, %f248, 0f00000000;
	fma.rn.f32 	%f250, %f247, 0f37CBAC00, 0fBAB607ED;
	selp.f32 	%f251, 0fB94D4153, %f250, %p58;
	selp.f32 	%f252, 0f3C0885E4, 0f3D2AAABB, %p58;
	fma.rn.f32 	%f253, %f251, %f247, %f252;
	selp.f32 	%f254, 0fBE2AAAA8, 0fBEFFFFFF, %p58;
	fma.rn.f32 	%f255, %f253, %f247, %f254;
	fma.rn.f32 	%f256, %f255, %f249, %f248;
	and.b32  	%r213, %r211, 2;
	setp.eq.s32 	%p59, %r213, 0;
	mov.f32 	%f257, 0f00000000;
	sub.f32 	%f258, %f257, %f256;
	selp.f32 	%f47, %f256, %f258, %p59;
	@%p57 bra 	$L__BB0_52;
	setp.neu.f32 	%p60, %f43, 0f7F800000;
	@%p60 bra 	$L__BB0_47;
	mov.f32 	%f261, 0f00000000;
	mul.rn.f32 	%f337, %f30, %f261;
	mov.b32 	%r304, 0;
	bra.uni 	$L__BB0_52;
$L__BB0_47:
	mov.b32 	%r65, %f30;
	shl.b32 	%r215, %r65, 8;
	or.b32  	%r66, %r215, -2147483648;
	mov.b64 	%rd359, 0;
	mov.b32 	%r301, 0;
	mov.u64 	%rd357, __cudart_i2opi_f;
	mov.u64 	%rd358, %rd2;
$L__BB0_48:
	.pragma "nounroll";
	ld.global.nc.u32 	%r216, [%rd357];
	mad.wide.u32 	%rd259, %r216, %r66, %rd359;
	shr.u64 	%rd359, %rd259, 32;
	st.local.u32 	[%rd358], %rd259;
	add.s32 	%r301, %r301, 1;
	add.s64 	%rd358, %rd358, 4;
	add.s64 	%rd357, %rd357, 4;
	setp.ne.s32 	%p61, %r301, 6;
	@%p61 bra 	$L__BB0_48;
	shr.u32 	%r217, %r65, 23;
	st.local.u32 	[%rd2+24], %rd359;
	and.b32  	%r69, %r217, 31;
	and.b32  	%r218, %r217, 224;
	add.s32 	%r219, %r218, -128;
	shr.u32 	%r220, %r219, 5;
	mul.wide.u32 	%rd260, %r220, 4;
	sub.s64 	%rd113, %rd2, %rd260;
	ld.local.u32 	%r302, [%rd113+24];
	ld.local.u32 	%r303, [%rd113+20];
	setp.eq.s32 	%p62, %r69, 0;
	@%p62 bra 	$L__BB0_51;
	shf.l.wrap.b32 	%r302, %r303, %r302, %r69;
	ld.local.u32 	%r221, [%rd113+16];
	shf.l.wrap.b32 	%r303, %r221, %r303, %r69;
$L__BB0_51:
	shr.u32 	%r222, %r302, 30;
	shf.l.wrap.b32 	%r223, %r303, %r302, 2;
	shl.b32 	%r224, %r303, 2;
	shr.u32 	%r225, %r223, 31;
	add.s32 	%r226, %r225, %r222;
	neg.s32 	%r227, %r226;
	setp.lt.s32 	%p63, %r65, 0;
	selp.b32 	%r304, %r227, %r226, %p63;
	xor.b32  	%r228, %r223, %r65;
	shr.s32 	%r229, %r223, 31;
	xor.b32  	%r230, %r229, %r223;
	xor.b32  	%r231, %r229, %r224;
	cvt.u64.u32 	%rd261, %r230;
	shl.b64 	%rd262, %rd261, 32;
	cvt.u64.u32 	%rd263, %r231;
	or.b64  	%rd264, %rd262, %rd263;
	cvt.rn.f64.s64 	%fd7, %rd264;
	mul.f64 	%fd8, %fd7, 0d3BF921FB54442D19;
	cvt.rn.f32.f64 	%f259, %fd8;
	neg.f32 	%f260, %f259;
	setp.lt.s32 	%p64, %r228, 0;
	selp.f32 	%f337, %f260, %f259, %p64;
$L__BB0_52:
	mul.rn.f32 	%f262, %f337, %f337;
	and.b32  	%r233, %r304, 1;
	setp.eq.b32 	%p65, %r233, 1;
	selp.f32 	%f263, 0f3F800000, %f337, %p65;
	fma.rn.f32 	%f264, %f262, %f263, 0f00000000;
	fma.rn.f32 	%f265, %f262, 0f37CBAC00, 0fBAB607ED;
	selp.f32 	%f266, %f265, 0fB94D4153, %p65;
	selp.f32 	%f267, 0f3D2AAABB, 0f3C0885E4, %p65;
	fma.rn.f32 	%f268, %f266, %f262, %f267;
	selp.f32 	%f269, 0fBEFFFFFF, 0fBE2AAAA8, %p65;
	fma.rn.f32 	%f270, %f268, %f262, %f269;
	fma.rn.f32 	%f271, %f270, %f264, %f263;
	and.b32  	%r234, %r304, 2;
	setp.eq.s32 	%p66, %r234, 0;
	mov.f32 	%f272, 0f00000000;
	sub.f32 	%f273, %f272, %f271;
	selp.f32 	%f274, %f271, %f273, %p66;
	mul.f32 	%f51, %f14, %f274;
	mul.f32 	%f275, %f31, 0f3F22F983;
	cvt.rni.s32.f32 	%r312, %f275;
	cvt.rn.f32.s32 	%f276, %r312;
	fma.rn.f32 	%f277, %f276, 0fBFC90FDA, %f31;
	fma.rn.f32 	%f278, %f276, 0fB3A22168, %f277;
	fma.rn.f32 	%f339, %f276, 0fA7C234C5, %f278;
	abs.f32 	%f53, %f31;
	setp.ltu.f32 	%p67, %f53, 0f47CE4780;
	mov.u32 	%r308, %r312;
	mov.f32 	%f338, %f339;
	@%p67 bra 	$L__BB0_60;
	setp.neu.f32 	%p68, %f53, 0f7F800000;
	@%p68 bra 	$L__BB0_55;
	mov.f32 	%f281, 0f00000000;
	mul.rn.f32 	%f338, %f31, %f281;
	mov.b32 	%r308, 0;
	bra.uni 	$L__BB0_60;
$L__BB0_55:
	mov.b32 	%r79, %f31;
	shl.b32 	%r236, %r79, 8;
	or.b32  	%r80, %r236, -2147483648;
	mov.b64 	%rd362, 0;
	mov.b32 	%r305, 0;
	mov.u64 	%rd360, __cudart_i2opi_f;
	mov.u64 	%rd361, %rd2;
$L__BB0_56:
	.pragma "nounroll";
	ld.global.nc.u32 	%r237, [%rd360];
	mad.wide.u32 	%rd267, %r237, %r80, %rd362;
	shr.u64 	%rd362, %rd267, 32;
	st.local.u32 	[%rd361], %rd267;
	add.s32 	%r305, %r305, 1;
	add.s64 	%rd361, %rd361, 4;
	add.s64 	%rd360, %rd360, 4;
	setp.ne.s32 	%p69, %r305, 6;
	@%p69 bra 	$L__BB0_56;
	shr.u32 	%r238, %r79, 23;
	st.local.u32 	[%rd2+24], %rd362;
	and.b32  	%r83, %r238, 31;
	and.b32  	%r239, %r238, 224;
	add.s32 	%r240, %r239, -128;
	shr.u32 	%r241, %r240, 5;
	mul.wide.u32 	%rd268, %r241, 4;
	sub.s64 	%rd120, %rd2, %rd268;
	ld.local.u32 	%r306, [%rd120+24];
	ld.local.u32 	%r307, [%rd120+20];
	setp.eq.s32 	%p70, %r83, 0;
	@%p70 bra 	$L__BB0_59;
	shf.l.wrap.b32 	%r306, %r307, %r306, %r83;
	ld.local.u32 	%r242, [%rd120+16];
	shf.l.wrap.b32 	%r307, %r242, %r307, %r83;
$L__BB0_59:
	shr.u32 	%r243, %r306, 30;
	shf.l.wrap.b32 	%r244, %r307, %r306, 2;
	shl.b32 	%r245, %r307, 2;
	shr.u32 	%r246, %r244, 31;
	add.s32 	%r247, %r246, %r243;
	neg.s32 	%r248, %r247;
	setp.lt.s32 	%p71, %r79, 0;
	selp.b32 	%r308, %r248, %r247, %p71;
	xor.b32  	%r249, %r244, %r79;
	shr.s32 	%r250, %r244, 31;
	xor.b32  	%r251, %r250, %r244;
	xor.b32  	%r252, %r250, %r245;
	cvt.u64.u32 	%rd269, %r251;
	shl.b64 	%rd270, %rd269, 32;
	cvt.u64.u32 	%rd271, %r252;
	or.b64  	%rd272, %rd270, %rd271;
	cvt.rn.f64.s64 	%fd9, %rd272;
	mul.f64 	%fd10, %fd9, 0d3BF921FB54442D19;
	cvt.rn.f32.f64 	%f279, %fd10;
	neg.f32 	%f280, %f279;
	setp.lt.s32 	%p72, %r249, 0;
	selp.f32 	%f338, %f280, %f279, %p72;
$L__BB0_60:
	setp.ltu.f32 	%p73, %f53, 0f47CE4780;
	add.s32 	%r254, %r308, 1;
	mul.rn.f32 	%f282, %f338, %f338;
	and.b32  	%r255, %r308, 1;
	setp.eq.b32 	%p74, %r255, 1;
	selp.f32 	%f283, %f338, 0f3F800000, %p74;
	fma.rn.f32 	%f284, %f282, %f283, 0f00000000;
	fma.rn.f32 	%f285, %f282, 0f37CBAC00, 0fBAB607ED;
	selp.f32 	%f286, 0fB94D4153, %f285, %p74;
	selp.f32 	%f287, 0f3C0885E4, 0f3D2AAABB, %p74;
	fma.rn.f32 	%f288, %f286, %f282, %f287;
	selp.f32 	%f289, 0fBE2AAAA8, 0fBEFFFFFF, %p74;
	fma.rn.f32 	%f290, %f288, %f282, %f289;
	fma.rn.f32 	%f291, %f290, %f284, %f283;
	and.b32  	%r256, %r254, 2;
	setp.eq.s32 	%p75, %r256, 0;
	mov.f32 	%f292, 0f00000000;
	sub.f32 	%f293, %f292, %f291;
	selp.f32 	%f57, %f291, %f293, %p75;
	@%p73 bra 	$L__BB0_68;
	setp.neu.f32 	%p76, %f53, 0f7F800000;
	@%p76 bra 	$L__BB0_63;
	mov.f32 	%f296, 0f00000000;
	mul.rn.f32 	%f339, %f31, %f296;
	mov.b32 	%r312, 0;
	bra.uni 	$L__BB0_68;
$L__BB0_63:
	mov.b32 	%r92, %f31;
	shl.b32 	%r258, %r92, 8;
	or.b32  	%r93, %r258, -2147483648;
	mov.b64 	%rd365, 0;
	mov.b32 	%r309, 0;
	mov.u64 	%rd363, __cudart_i2opi_f;
	mov.u64 	%rd364, %rd2;
$L__BB0_64:
	.pragma "nounroll";
	ld.global.nc.u32 	%r259, [%rd363];
	mad.wide.u32 	%rd275, %r259, %r93, %rd365;
	shr.u64 	%rd365, %rd275, 32;
	st.local.u32 	[%rd364], %rd275;
	add.s32 	%r309, %r309, 1;
	add.s64 	%rd364, %rd364, 4;
	add.s64 	%rd363, %rd363, 4;
	setp.ne.s32 	%p77, %r309, 6;
	@%p77 bra 	$L__BB0_64;
	shr.u32 	%r260, %r92, 23;
	st.local.u32 	[%rd2+24], %rd365;
	and.b32  	%r96, %r260, 31;
	and.b32  	%r261, %r260, 224;
	add.s32 	%r262, %r261, -128;
	shr.u32 	%r263, %r262, 5;
	mul.wide.u32 	%rd276, %r263, 4;
	sub.s64 	%rd127, %rd2, %rd276;
	ld.local.u32 	%r310, [%rd127+24];
	ld.local.u32 	%r311, [%rd127+20];
	setp.eq.s32 	%p78, %r96, 0;
	@%p78 bra 	$L__BB0_67;
	shf.l.wrap.b32 	%r310, %r311, %r310, %r96;
	ld.local.u32 	%r264, [%rd127+16];
	shf.l.wrap.b32 	%r311, %r264, %r311, %r96;
$L__BB0_67:
	shr.u32 	%r265, %r310, 30;
	shf.l.wrap.b32 	%r266, %r311, %r310, 2;
	shl.b32 	%r267, %r311, 2;
	shr.u32 	%r268, %r266, 31;
	add.s32 	%r269, %r268, %r265;
	neg.s32 	%r270, %r269;
	setp.lt.s32 	%p79, %r92, 0;
	selp.b32 	%r312, %r270, %r269, %p79;
	xor.b32  	%r271, %r266, %r92;
	shr.s32 	%r272, %r266, 31;
	xor.b32  	%r273, %r272, %r266;
	xor.b32  	%r274, %r272, %r267;
	cvt.u64.u32 	%rd277, %r273;
	shl.b64 	%rd278, %rd277, 32;
	cvt.u64.u32 	%rd279, %r274;
	or.b64  	%rd280, %rd278, %rd279;
	cvt.rn.f64.s64 	%fd11, %rd280;
	mul.f64 	%fd12, %fd11, 0d3BF921FB54442D19;
	cvt.rn.f32.f64 	%f294, %fd12;
	neg.f32 	%f295, %f294;
	setp.lt.s32 	%p80, %r271, 0;
	selp.f32 	%f339, %f295, %f294, %p80;
$L__BB0_68:
	ld.param.u64 	%rd293, [_Z38computeCircularFeatureDescriptorKernelPKhiiiP25CircularFeatureDescriptor_param_4];
	sqrt.rn.f32 	%f297, %f21;
	mul.f32 	%f298, %f297, %f57;
	mul.f32 	%f299, %f14, %f47;
	mul.f32 	%f300, %f7, %f37;
	mul.rn.f32 	%f301, %f339, %f339;
	and.b32  	%r276, %r312, 1;
	setp.eq.b32 	%p81, %r276, 1;
	selp.f32 	%f302, 0f3F800000, %f339, %p81;
	fma.rn.f32 	%f303, %f301, %f302, 0f00000000;
	fma.rn.f32 	%f304, %f301, 0f37CBAC00, 0fBAB607ED;
	selp.f32 	%f305, %f304, 0fB94D4153, %p81;
	selp.f32 	%f306, 0f3D2AAABB, 0f3C0885E4, %p81;
	fma.rn.f32 	%f307, %f305, %f301, %f306;
	selp.f32 	%f308, 0fBEFFFFFF, 0fBE2AAAA8, %p81;
	fma.rn.f32 	%f309, %f307, %f301, %f308;
	fma.rn.f32 	%f310, %f309, %f303, %f302;
	and.b32  	%r277, %r312, 2;
	setp.eq.s32 	%p82, %r277, 0;
	mov.f32 	%f311, 0f00000000;
	sub.f32 	%f312, %f311, %f310;
	selp.f32 	%f313, %f310, %f312, %p82;
	mul.f32 	%f314, %f297, %f313;
	cvt.u64.u32 	%rd281, %r114;
	cvt.s64.s32 	%rd282, %r105;
	cvt.s64.s32 	%rd283, %r3;
	mad.lo.s64 	%rd284, %rd282, %rd281, %rd283;
	cvta.to.global.u64 	%rd285, %rd293;
	mad.lo.s64 	%rd286, %rd284, 96, %rd285;
	prmt.b32 	%r278, %r3, %r114, 0x5410U;
	st.global.u32 	[%rd286], %r278;
	st.global.f32 	[%rd286+4], %f333;
	cvt.u32.u64 	%r279, %rd330;
	sqrt.rn.f32 	%f315, %f28;
	mov.b32 	%r280, %f315;
	st.global.v2.u32 	[%rd286+8], {%r280, %r279};
	cvt.u32.u64 	%r281, %rd331;
	cvt.u32.u64 	%r282, %rd332;
	st.global.v2.u32 	[%rd286+16], {%r281, %r282};
	st.global.v2.f32 	[%rd286+24], {%f300, %f41};
	st.global.v2.f32 	[%rd286+32], {%f299, %f51};
	st.global.v2.f32 	[%rd286+40], {%f298, %f314};
	mul.f32 	%f316, %f300, 0f42C80000;
	cvt.rni.s64.f32 	%rd287, %f316;
	st.global.u64 	[%rd286+48], %rd287;
	mul.f32 	%f317, %f41, 0f42C80000;
	cvt.rni.s64.f32 	%rd288, %f317;
	st.global.u64 	[%rd286+56], %rd288;
	mul.f32 	%f318, %f299, 0f42C80000;
	cvt.rni.s64.f32 	%rd289, %f318;
	st.global.u64 	[%rd286+64], %rd289;
	mul.f32 	%f319, %f51, 0f42C80000;
	cvt.rni.s64.f32 	%rd290, %f319;
	st.global.u64 	[%rd286+72], %rd290;
	mul.f32 	%f320, %f298, 0f42C80000;
	cvt.rni.s64.f32 	%rd291, %f320;
	st.global.u64 	[%rd286+80], %rd291;
	mul.f32 	%f321, %f314, 0f42C80000;
	cvt.rni.s64.f32 	%rd292, %f321;
	st.global.u64 	[%rd286+88], %rd292;
$L__BB0_69:
	ret;

}


// ===== COMPILED SASS (sm_100) =====

	.target	sm_100

	.elftype	@"ET_EXEC"


//--------------------- .note.nv.tkinfo           --------------------------
	.section	.note.nv.tkinfo,"",@"SHT_NOTE"
	.sectionflags	@"SHF_NOTE_NV_TKINFO"
	.tkinfo
        /*0018*/ 	.word	0x00000002
        /*0030*/ 	.string	""
        /*0030*/ 	.string	"ptxas"
        /*0030*/ 	.string	"Cuda compilation tools, release 13.0, V13.0.88"
        /*0030*/ 	.string	"Build cuda_13.0.r13.0/compiler.36424714_0"
        /*0030*/ 	.string	"-arch sm_100 -m 64 "



//--------------------- .note.nv.cuinfo           --------------------------
	.section	.note.nv.cuinfo,"",@"SHT_NOTE"
	.sectionflags	@"SHF_NOTE_NV_CUINFO"
        /*0018*/ 	.short	0x0002
        /*001a*/ 	.short	0x0064
        /*001c*/ 	.short	0x0082
	.zero		2


//--------------------- .nv.info                  --------------------------
	.section	.nv.info,"",@"SHT_CUDA_INFO"
	.align	4


	//----- nvinfo : EIATTR_REGCOUNT
	.align		4
        /*0000*/ 	.byte	0x04, 0x2f
        /*0002*/ 	.short	(.L_2 - .L_1)
	.align		4
.L_1:
        /*0004*/ 	.word	index@(_Z38computeCircularFeatureDescriptorKernelPKhiiiP25CircularFeatureDescriptor)
        /*0008*/ 	.word	0x00000032


	//----- nvinfo : EIATTR_FRAME_SIZE
	.align		4
.L_2:
        /*000c*/ 	.byte	0x04, 0x11
        /*000e*/ 	.short	(.L_4 - .L_3)
	.align		4
.L_3:
        /*0010*/ 	.word	index@($__internal_1_$__cuda_sm3x_div_rn_noftz_f32_slowpath)
        /*0014*/ 	.word	0x00000020


	//----- nvinfo : EIATTR_FRAME_SIZE
	.align		4
.L_4:
        /*0018*/ 	.byte	0x04, 0x11
        /*001a*/ 	.short	(.L_6 - .L_5)
	.align		4
.L_5:
        /*001c*/ 	.word	index@($__internal_0_$__cuda_sm20_sqrt_rn_f32_slowpath)
        /*0020*/ 	.word	0x00000020


	//----- nvinfo : EIATTR_FRAME_SIZE
	.align		4
.L_6:
        /*0024*/ 	.byte	0x04, 0x11
        /*0026*/ 	.short	(.L_8 - .L_7)
	.align		4
.L_7:
        /*0028*/ 	.word	index@(_Z38computeCircularFeatureDescriptorKernelPKhiiiP25CircularFeatureDescriptor)
        /*002c*/ 	.word	0x00000020


	//----- nvinfo : EIATTR_MIN_STACK_SIZE
	.align		4
.L_8:
        /*0030*/ 	.byte	0x04, 0x12
        /*0032*/ 	.short	(.L_10 - .L_9)
	.align		4
.L_9:
        /*0034*/ 	.word	index@(_Z38computeCircularFeatureDescriptorKernelPKhiiiP25CircularFeatureDescriptor)
        /*0038*/ 	.word	0x00000020
.L_10:


//--------------------- .nv.compat                --------------------------
	.section	.nv.compat,"",@"SHT_CUDA_COMPAT_INFO"
	.align	4
        /*0000*/ 	.byte	0x02, 0x09, 0x00, 0x00, 0x02, 0x02, 0x01, 0x00, 0x02, 0x05, 0x05, 0x00, 0x03, 0x07, 0x01, 0x01
        /*0010*/ 	.byte	0x02, 0x03, 0x00, 0x00, 0x02, 0x06, 0x01, 0x00, 0x04, 0x0b, 0x08, 0x00, 0x01, 0x00, 0x00, 0x00
        /*0020*/ 	.byte	0x00, 0x00, 0x00, 0x00


//--------------------- .nv.info._Z38computeCircularFeatureDescriptorKernelPKhiiiP25CircularFeatureDescriptor --------------------------
	.section	.nv.info._Z38computeCircularFeatureDescriptorKernelPKhiiiP25CircularFeatureDescriptor,"",@"SHT_CUDA_INFO"
	.sectionflags	@""
	.align	4


	//----- nvinfo : EIATTR_CUDA_API_VERSION
	.align		4
        /*0000*/ 	.byte	0x04, 0x37
        /*0002*/ 	.short	(.L_12 - .L_11)
.L_11:
        /*0004*/ 	.word	0x00000082


	//----- nvinfo : EIATTR_KPARAM_INFO
	.align		4
.L_12:
        /*0008*/ 	.byte	0x04, 0x17
        /*000a*/ 	.short	(.L_14 - .L_13)
.L_13:
        /*000c*/ 	.word	0x00000000
        /*0010*/ 	.short	0x0004
        /*0012*/ 	.short	0x0018
        /*0014*/ 	.byte	0x00, 0xf5, 0x21, 0x00


	//----- nvinfo : EIATTR_KPARAM_INFO
	.align		4
.L_14:
        /*0018*/ 	.byte	0x04, 0x17
        /*001a*/ 	.short	(.L_16 - .L_15)
.L_15:
        /*001c*/ 	.word	0x00000000
        /*0020*/ 	.short	0x0003
        /*0022*/ 	.short	0x0010
        /*0024*/ 	.byte	0x00, 0xf0, 0x11, 0x00


	//----- nvinfo : EIATTR_KPARAM_INFO
	.align		4
.L_16:
        /*0028*/ 	.byte	0x04, 0x17
        /*002a*/ 	.short	(.L_18 - .L_17)
.L_17:
        /*002c*/ 	.word	0x00000000
        /*0030*/ 	.short	0x0002
        /*0032*/ 	.short	0x000c
        /*0034*/ 	.byte	0x00, 0xf0, 0x11, 0x00


	//----- nvinfo : EIATTR_KPARAM_INFO
	.align		4
.L_18:
        /*0038*/ 	.byte	0x04, 0x17
        /*003a*/ 	.short	(.L_20 - .L_19)
.L_19:
        /*003c*/ 	.word	0x00000000
        /*0040*/ 	.short	0x0001
        /*0042*/ 	.short	0x0008
        /*0044*/ 	.byte	0x00, 0xf0, 0x11, 0x00


	//----- nvinfo : EIATTR_KPARAM_INFO
	.align		4
.L_20:
        /*0048*/ 	.byte	0x04, 0x17
        /*004a*/ 	.short	(.L_22 - .L_21)
.L_21:
        /*004c*/ 	.word	0x00000000
        /*0050*/ 	.short	0x0000
        /*0052*/ 	.short	0x0000
        /*0054*/ 	.byte	0x00, 0xf5, 0x21, 0x00


	//----- nvinfo : EIATTR_SPARSE_MMA_MASK
	.align		4
.L_22:
        /*0058*/ 	.byte	0x03, 0x50
        /*005a*/ 	.short	0x0000


	//----- nvinfo : EIATTR_MAXREG_COUNT
	.align		4
        /*005c*/ 	.byte	0x03, 0x1b
        /*005e*/ 	.short	0x00ff


	//----- nvinfo : EIATTR_MERCURY_ISA_VERSION
	.align		4
        /*0060*/ 	.byte	0x03, 0x5f
        /*0062*/ 	.short	0x0101


	//----- nvinfo : EIATTR_VRC_CTA_INIT_COUNT
	.align		4
        /*0064*/ 	.byte	0x02, 0x4a
	.zero		1
	.zero		1


	//----- nvinfo : EIATTR_EXIT_INSTR_OFFSETS
	.align		4
        /*0068*/ 	.byte	0x04, 0x1c
        /*006a*/ 	.short	(.L_24 - .L_23)


	//   ....[0]....
.L_23:
        /*006c*/ 	.word	0x000000e0


	//   ....[1]....
        /*0070*/ 	.word	0x00005680


	//----- nvinfo : EIATTR_CRS_STACK_SIZE
	.align		4
.L_24:
        /*0074*/ 	.byte	0x04, 0x1e
        /*0076*/ 	.short	(.L_26 - .L_25)
.L_25:
        /*0078*/ 	.word	0x00000000


	//----- nvinfo : EIATTR_CBANK_PARAM_SIZE
	.align		4
.L_26:
        /*007c*/ 	.byte	0x03, 0x19
        /*007e*/ 	.short	0x0020


	//----- nvinfo : EIATTR_PARAM_CBANK
	.align		4
        /*0080*/ 	.byte	0x04, 0x0a
        /*0082*/ 	.short	(.L_28 - .L_27)
	.align		4
.L_27:
        /*0084*/ 	.word	index@(.nv.constant0._Z38computeCircularFeatureDescriptorKernelPKhiiiP25CircularFeatureDescriptor)
        /*0088*/ 	.short	0x0380
        /*008a*/ 	.short	0x0020


	//----- nvinfo : EIATTR_SW_WAR
	.align		4
.L_28:
        /*008c*/ 	.byte	0x04, 0x36
        /*008e*/ 	.short	(.L_30 - .L_29)
.L_29:
        /*0090*/ 	.word	0x00000008
.L_30:


//--------------------- .nv.callgraph             --------------------------
	.section	.nv.callgraph,"",@"SHT_CUDA_CALLGRAPH"
	.align	4
	.sectionentsize	8
	.align		4
        /*0000*/ 	.word	0x00000000
	.align		4
        /*0004*/ 	.word	0xffffffff
	.align		4
        /*0008*/ 	.word	0x00000000
	.align		4
        /*000c*/ 	.word	0xfffffffe
	.align		4
        /*0010*/ 	.word	0x00000000
	.align		4
        /*0014*/ 	.word	0xfffffffd
	.align		4
        /*0018*/ 	.word	0x00000000
	.align		4
        /*001c*/ 	.word	0xfffffffc


//--------------------- .nv.constant4             --------------------------
	.section	.nv.constant4,"a",@progbits
	.align	8
	.align		8
.nv.constant4:
        /*0000*/ 	.dword	__cudart_i2opi_f


//--------------------- .text._Z38computeCircularFeatureDescriptorKernelPKhiiiP25CircularFeatureDescriptor --------------------------
	.section	.text._Z38computeCircularFeatureDescriptorKernelPKhiiiP25CircularFeatureDescriptor,"ax",@progbits
	.align	128
        .global         _Z38computeCircularFeatureDescriptorKernelPKhiiiP25CircularFeatureDescriptor
        .type           _Z38computeCircularFeatureDescriptorKernelPKhiiiP25CircularFeatureDescriptor,@function
        .size           _Z38computeCircularFeatureDescriptorKernelPKhiiiP25CircularFeatureDescriptor,(.L_x_89 - _Z38computeCircularFeatureDescriptorKernelPKhiiiP25CircularFeatureDescriptor)
        .other          _Z38computeCircularFeatureDescriptorKernelPKhiiiP25CircularFeatureDescriptor,@"STO_CUDA_ENTRY STV_DEFAULT"
_Z38computeCircularFeatureDescriptorKernelPKhiiiP25CircularFeatureDescriptor:
.text._Z38computeCircularFeatureDescriptorKernelPKhiiiP25CircularFeatureDescriptor:
[----:B------:R-:W0:Y:S01]  /*0000*/  LDC R1, c[0x0][0x37c] ;  /* 0x0000df00ff017b82 */ /* 0x000e220000000800 */
[----:B------:R-:W1:Y:S07]  /*0010*/  S2R R5, SR_TID.Y ;  /* 0x0000000000057919 */ /* 0x000e6e0000002200 */
[----:B------:R-:W2:Y:S01]  /*0020*/  S2UR UR4, SR_CTAID.X ;  /* 0x00000000000479c3 */ /* 0x000ea20000002500 */
[----:B------:R-:W2:Y:S01]  /*0030*/  LDCU UR5, c[0x0][0x360] ;  /* 0x00006c00ff0577ac */ /* 0x000ea20008000800 */
[----:B0-----:R-:W-:Y:S01]  /*0040*/  VIADD R1, R1, 0xffffffe0 ;  /* 0xffffffe001017836 */ /* 0x001fe20000000000 */
[----:B------:R-:W0:Y:S05]  /*0050*/  S2R R3, SR_TID.X ;  /* 0x0000000000037919 */ /* 0x000e2a0000002100 */
[----:B------:R-:W1:Y:S08]  /*0060*/  S2UR UR6, SR_CTAID.Y ;  /* 0x00000000000679c3 */ /* 0x000e700000002600 */
[----:B------:R-:W1:Y:S08]  /*0070*/  LDC R4, c[0x0][0x364] ;  /* 0x0000d900ff047b82 */ /* 0x000e700000000800 */
[----:B------:R-:W3:Y:S01]  /*0080*/  LDC.64 R30, c[0x0][0x388] ;  /* 0x0000e200ff1e7b82 */ /* 0x000ee20000000a00 */
[----:B--2---:R-:W-:-:S06]  /*0090*/  UIMAD UR4, UR4, UR5, URZ ;  /* 0x00000005040472a4 */ /* 0x004fcc000f8e02ff */
[----:B0-----:R-:W-:Y:S02]  /*00a0*/  VIADD R24, R3, UR4 ;  /* 0x0000000403187c36 */ /* 0x001fe40008000000 */
[----:B-1----:R-:W-:-:S05]  /*00b0*/  IMAD R4, R4, UR6, R5 ;  /* 0x0000000604047c24 */ /* 0x002fca000f8e0205 */
[----:B---3--:R-:W-:-:S04]  /*00c0*/  ISETP.GE.AND P0, PT, R4, R31, PT ;  /* 0x0000001f0400720c */ /* 0x008fc80003f06270 */
[----:B------:R-:W-:-:S13]  /*00d0*/  ISETP.GE.OR P0, PT, R24, R30, P0 ;  /* 0x0000001e1800720c */ /* 0x000fda0000706670 */
[----:B------:R-:W-:Y:S05]  /*00e0*/  @P0 EXIT ;  /* 0x000000000000094d */ /* 0x000fea0003800000 */
[----:B------:R-:W0:Y:S01]  /*00f0*/  LDCU UR5, c[0x0][0x390] ;  /* 0x00007200ff0577ac */ /* 0x000e220008000800 */
[----:B------:R-:W-:Y:S02]  /*0100*/  HFMA2 R0, -RZ, RZ, 0, 0 ;  /* 0x00000000ff007431 */ /* 0x000fe400000001ff */
[----:B------:R-:W-:Y:S01]  /*0110*/  IMAD.MOV.U32 R39, RZ, RZ, RZ ;  /* 0x000000ffff277224 */ /* 0x000fe200078e00ff */
[----:B------:R-:W-:Y:S01]  /*0120*/  CS2R R6, SRZ ;  /* 0x0000000000067805 */ /* 0x000fe2000001ff00 */
[----:B------:R-:W-:Y:S01]  /*0130*/  IMAD.MOV.U32 R31, RZ, RZ, RZ ;  /* 0x000000ffff1f7224 */ /* 0x000fe200078e00ff */
[----:B------:R-:W-:Y:S02]  /*0140*/  CS2R R8, SRZ ;  /* 0x0000000000087805 */ /* 0x000fe4000001ff00 */
[----:B------:R-:W-:Y:S02]  /*0150*/  CS2R R10, SRZ ;  /* 0x00000000000a7805 */ /* 0x000fe4000001ff00 */
[----:B------:R-:W-:-:S02]  /*0160*/  CS2R R12, SRZ ;  /* 0x00000000000c7805 */ /* 0x000fc4000001ff00 */
[----:B------:R-:W-:Y:S02]  /*0170*/  CS2R R14, SRZ ;  /* 0x00000000000e7805 */ /* 0x000fe4000001ff00 */
[----:B------:R-:W-:Y:S02]  /*0180*/  CS2R R16, SRZ ;  /* 0x0000000000107805 */ /* 0x000fe4000001ff00 */
[----:B------:R-:W-:Y:S02]  /*0190*/  MOV R23, RZ ;  /* 0x000000ff00177202 */ /* 0x000fe40000000f00 */
[----:B------:R-:W-:Y:S01]  /*01a0*/  CS2R R20, SRZ ;  /* 0x0000000000147805 */ /* 0x000fe2000001ff00 */
[----:B------:R-:W1:Y:S01]  /*01b0*/  LDCU.64 UR8, c[0x0][0x358] ;  /* 0x00006b00ff0877ac */ /* 0x000e620008000a00 */
[----:B0-----:R-:W-:-:S09]  /*01c0*/  UISETP.GE.AND UP0, UPT, UR5, URZ, UPT ;  /* 0x000000ff0500728c */ /* 0x001fd2000bf06270 */
[----:B------:R-:W-:Y:S05]  /*01d0*/  BRA.U !UP0, `(.L_x_0) ;  /* 0x0000001908a47547 */ /* 0x000fea000b800000 */
[----:B------:R-:W-:Y:S02]  /*01e0*/  IADD3 R30, PT, PT, R30, UR4, R3 ;  /* 0x000000041e1e7c10 */ /* 0x000fe4000fffe003 */
[----:B------:R-:W-:Y:S02]  /*01f0*/  CS2R R16, SRZ ;  /* 0x0000000000107805 */ /* 0x000fe4000001ff00 */
[----:B------:R-:W-:Y:S02]  /*0200*/  CS2R R14, SRZ ;  /* 0x00000000000e7805 */ /* 0x000fe4000001ff00 */
[----:B------:R-:W-:Y:S02]  /*0210*/  CS2R R12, SRZ ;  /* 0x00000000000c7805 */ /* 0x000fe4000001ff00 */
[----:B------:R-:W-:Y:S02]  /*0220*/  CS2R R10, SRZ ;  /* 0x00000000000a7805 */ /* 0x000fe4000001ff00 */
[----:B------:R-:W-:-:S02]  /*0230*/  CS2R R8, SRZ ;  /* 0x0000000000087805 */ /* 0x000fc4000001ff00 */
[----:B------:R-:W-:Y:S01]  /*0240*/  CS2R R6, SRZ ;  /* 0x0000000000067805 */ /* 0x000fe2000001ff00 */
[----:B------:R-:W-:Y:S01]  /*0250*/  IMAD.MOV.U32 R31, RZ, RZ, RZ ;  /* 0x000000ffff1f7224 */ /* 0x000fe200078e00ff */
[----:B------:R-:W-:Y:S01]  /*0260*/  MOV R0, RZ ;  /* 0x000000ff00007202 */ /* 0x000fe20000000f00 */
[----:B------:R-:W-:Y:S01]  /*0270*/  IMAD.MOV.U32 R39, RZ, RZ, RZ ;  /* 0x000000ffff277224 */ /* 0x000fe200078e00ff */
[----:B------:R-:W-:Y:S01]  /*0280*/  CS2R R20, SRZ ;  /* 0x0000000000147805 */ /* 0x000fe2000001ff00 */
[----:B------:R-:W-:Y:S01]  /*0290*/  IMAD.MOV.U32 R23, RZ, RZ, RZ ;  /* 0x000000ffff177224 */ /* 0x000fe200078e00ff */
[----:B------:R-:W-:Y:S01]  /*02a0*/  UIADD3 UR4, UPT, UPT, -UR5, URZ, URZ ;  /* 0x000000ff05047290 */ /* 0x000fe2000fffe1ff */
[----:B------:R-:W-:-:S11]  /*02b0*/  VIADD R30, R30, 0x3 ;  /* 0x000000031e1e7836 */ /* 0x000fd60000000000 */
.L_x_12:
[----:B------:R-:W0:Y:S02]  /*02c0*/  LDCU UR6, c[0x0][0x390] ;  /* 0x00007200ff0677ac */ /* 0x000e240008000800 */
[----:B0-----:R-:W-:Y:S02]  /*02d0*/  UIADD3 UR5, UPT, UPT, UR4, UR6, URZ ;  /* 0x0000000604057290 */ /* 0x001fe4000fffe0ff */
[----:B------:R-:W-:-:S04]  /*02e0*/  UIADD3 UR6, UPT, UPT, -UR4, UR6, URZ ;  /* 0x0000000604067290 */ /* 0x000fc8000fffe1ff */
[----:B------:R-:W-:-:S06]  /*02f0*/  UIMAD UR5, UR5, UR6, URZ ;  /* 0x00000006050572a4 */ /* 0x000fcc000f8e02ff */
[----:B------:R-:W-:-:S04]  /*0300*/  I2FP.F32.S32 R32, UR5 ;  /* 0x0000000500207c45 */ /* 0x000fc80008201400 */
[----:B------:R-:W-:Y:S01]  /*0310*/  IADD3 R2, PT, PT, R32, -0xd000000, RZ ;  /* 0xf300000020027810 */ /* 0x000fe20007ffe0ff */
[----:B------:R0:W2:Y:S03]  /*0320*/  MUFU.RSQ R3, R32 ;  /* 0x0000002000037308 */ /* 0x0000a60000001400 */
[----:B------:R-:W-:-:S13]  /*0330*/  ISETP.GT.U32.AND P0, PT, R2, 0x727fffff, PT ;  /* 0x727fffff0200780c */ /* 0x000fda0003f04070 */
[----:B0-----:R-:W-:Y:S05]  /*0340*/  @!P0 BRA `(.L_x_1) ;  /* 0x0000000000148947 */ /* 0x001fea0003800000 */
[----:B------:R-:W-:Y:S01]  /*0350*/  BSSY.RECONVERGENT B0, `(.L_x_2) ;  /* 0x0000003000007945 */ /* 0x000fe20003800200 */
[----:B------:R-:W-:-:S07]  /*0360*/  MOV R28, 0x380 ;  /* 0x00000380001c7802 */ /* 0x000fce0000000f00 */
[----:B-12---:R-:W-:Y:S05]  /*0370*/  CALL.REL.NOINC `($__internal_0_$__cuda_sm20_sqrt_rn_f32_slowpath) ;  /* 0x0000005000c47944 */ /* 0x006fea0003c00000 */
[----:B------:R-:W-:Y:S05]  /*0380*/  BSYNC.RECONVERGENT B0 ;  /* 0x0000000000007941 */ /* 0x000fea0003800200 */
.L_x_2:
[----:B------:R-:W-:Y:S05]  /*0390*/  BRA `(.L_x_3) ;  /* 0x0000000000107947 */ /* 0x000fea0003800000 */
.L_x_1:
[----:B--2---:R-:W-:Y:S01]  /*03a0*/  FMUL.FTZ R35, R32, R3 ;  /* 0x0000000320237220 */ /* 0x004fe20000410000 */
[----:B------:R-:W-:-:S03]  /*03b0*/  FMUL.FTZ R3, R3, 0.5 ;  /* 0x3f00000003037820 */ /* 0x000fc60000410000 */
[----:B------:R-:W-:-:S04]  /*03c0*/  FFMA R2, -R35, R35, R32 ;  /* 0x0000002323027223 */ /* 0x000fc80000000120 */
[----:B------:R-:W-:-:S07]  /*03d0*/  FFMA R35, R2, R3, R35 ;  /* 0x0000000302237223 */ /* 0x000fce0000000023 */
.L_x_3:
[----:B------:R-:W-:Y:S01]  /*03e0*/  IMAD.MOV.U32 R2, RZ, RZ, 0x3f000000 ;  /* 0x3f000000ff027424 */ /* 0x000fe200078e00ff */
[----:B------:R-:W0:Y:S01]  /*03f0*/  LDCU.64 UR6, c[0x0][0x380] ;  /* 0x00007000ff0677ac */ /* 0x000e220008000a00 */
[----:B------:R-:W-:Y:S03]  /*0400*/  BSSY.RECONVERGENT B0, `(.L_x_4) ;  /* 0x0000181000007945 */ /* 0x000fe60003800200 */
[----:B------:R-:W-:-:S05]  /*0410*/  LOP3.LUT R2, R2, 0x80000000, R35, 0xb8, !PT ;  /* 0x8000000002027812 */ /* 0x000fca00078eb823 */
[----:B------:R-:W-:-:S04]  /*0420*/  FADD.RZ R2, R2, R35 ;  /* 0x0000002302027221 */ /* 0x000fc8000000c000 */
[----:B------:R-:W2:Y:S02]  /*0430*/  F2I.TRUNC.NTZ R33, R2 ;  /* 0x0000000200217305 */ /* 0x000ea4000020f100 */
[----:B--2---:R-:W-:-:S13]  /*0440*/  ISETP.GE.AND P0, PT, R33, RZ, PT ;  /* 0x000000ff2100720c */ /* 0x004fda0003f06270 */
[----:B0-----:R-:W-:Y:S05]  /*0450*/  @!P0 BRA `(.L_x_5) ;  /* 0x0000001400ec8947 */ /* 0x001fea0003800000 */
[----:B------:R-:W0:Y:S01]  /*0460*/  LDC R29, c[0x0][0x38c] ;  /* 0x0000e300ff1d7b82 */ /* 0x000e220000000800 */
[----:B------:R-:W-:Y:S01]  /*0470*/  BSSY.RECONVERGENT B1, `(.L_x_6) ;  /* 0x00000d7000017945 */ /* 0x000fe20003800200 */
[----:B0-----:R-:W-:Y:S02]  /*0480*/  IABS R19, R29 ;  /* 0x0000001d00137213 */ /* 0x001fe40000000000 */
[----:B------:R-:W-:Y:S02]  /*0490*/  IADD3 R5, PT, PT, R29, UR4, R4 ;  /* 0x000000041d057c10 */ /* 0x000fe4000fffe004 */
[----:B------:R-:W0:Y:S02]  /*04a0*/  I2F.RP R18, R19 ;  /* 0x0000001300127306 */ /* 0x000e240000209400 */
[----:B------:R-:W-:Y:S02]  /*04b0*/  IABS R32, R5 ;  /* 0x0000000500207213 */ /* 0x000fe40000000000 */
[----:B------:R-:W-:-:S04]  /*04c0*/  ISETP.GE.AND P2, PT, R5, RZ, PT ;  /* 0x000000ff0500720c */ /* 0x000fc80003f46270 */
[----:B0-----:R-:W0:Y:S02]  /*04d0*/  MUFU.RCP R18, R18 ;  /* 0x0000001200127308 */ /* 0x001e240000001000 */
[----:B0-----:R-:W-:-:S06]  /*04e0*/  VIADD R2, R18, 0xffffffe ;  /* 0x0ffffffe12027836 */ /* 0x001fcc0000000000 */
[----:B------:R0:W2:Y:S02]  /*04f0*/  F2I.FTZ.U32.TRUNC.NTZ R3, R2 ;  /* 0x0000000200037305 */ /* 0x0000a4000021f000 */
[----:B0-----:R-:W-:Y:S01]  /*0500*/  IMAD.MOV.U32 R2, RZ, RZ, RZ ;  /* 0x000000ffff027224 */ /* 0x001fe200078e00ff */
[----:B--2---:R-:W-:-:S05]  /*0510*/  IADD3 R22, PT, PT, RZ, -R3, RZ ;  /* 0x80000003ff167210 */ /* 0x004fca0007ffe0ff */
[----:B------:R-:W-:-:S04]  /*0520*/  IMAD R27, R22, R19, RZ ;  /* 0x00000013161b7224 */ /* 0x000fc800078e02ff */
[----:B------:R-:W-:-:S06]  /*0530*/  IMAD.HI.U32 R3, R3, R27, R2 ;  /* 0x0000001b03037227 */ /* 0x000fcc00078e0002 */
[----:B------:R-:W-:-:S04]  /*0540*/  IMAD.HI.U32 R3, R3, R32, RZ ;  /* 0x0000002003037227 */ /* 0x000fc800078e00ff */
[----:B------:R-:W-:-:S04]  /*0550*/  IMAD.MOV R3, RZ, RZ, -R3 ;  /* 0x000000ffff037224 */ /* 0x000fc800078e0a03 */
[----:B------:R-:W-:Y:S01]  /*0560*/  IMAD R32, R19, R3, R32 ;  /* 0x0000000313207224 */ /* 0x000fe200078e0220 */
[----:B------:R-:W-:-:S04]  /*0570*/  IADD3 R3, PT, PT, -R33, RZ, RZ ;  /* 0x000000ff21037210 */ /* 0x000fc80007ffe1ff */
[----:B------:R-:W-:-:S13]  /*0580*/  ISETP.GT.U32.AND P0, PT, R19, R32, PT ;  /* 0x000000201300720c */ /* 0x000fda0003f04070 */
[----:B------:R-:W-:Y:S02]  /*0590*/  @!P0 IADD3 R32, PT, PT, R32, -R19, RZ ;  /* 0x8000001320208210 */ /* 0x000fe40007ffe0ff */
[----:B------:R-:W-:Y:S02]  /*05a0*/  ISETP.NE.AND P0, PT, R29, RZ, PT ;  /* 0x000000ff1d00720c */ /* 0x000fe40003f05270 */
[----:B------:R-:W-:-:S13]  /*05b0*/  ISETP.GT.U32.AND P1, PT, R19, R32, PT ;  /* 0x000000201300720c */ /* 0x000fda0003f24070 */
[----:B------:R-:W-:Y:S01]  /*05c0*/  @!P1 IMAD.IADD R32, R32, 0x1, -R19 ;  /* 0x0000000120209824 */ /* 0x000fe200078e0a13 */
[----:B------:R-:W-:-:S03]  /*05d0*/  ISETP.GE.U32.AND P1, PT, R33, 0x2, PT ;  /* 0x000000022100780c */ /* 0x000fc60003f26070 */
[----:B------:R-:W-:Y:S01]  /*05e0*/  @!P2 IMAD.MOV R32, RZ, RZ, -R32 ;  /* 0x000000ffff20a224 */ /* 0x000fe200078e0a20 */
[----:B------:R-:W-:-:S09]  /*05f0*/  @!P0 LOP3.LUT R32, RZ, R29, RZ, 0x33, !PT ;  /* 0x0000001dff208212 */ /* 0x000fd200078e33ff */
[----:B------:R-:W-:Y:S05]  /*0600*/  @!P1 BRA `(.L_x_7) ;  /* 0x0000000800f49947 */ /* 0x000fea0003800000 */
[----:B------:R-:W0:Y:S01]  /*0610*/  LDC R2, c[0x0][0x388] ;  /* 0x0000e200ff027b82 */ /* 0x000e220000000800 */
[----:B------:R-:W-:Y:S01]  /*0620*/  BSSY.RECONVERGENT B2, `(.L_x_8) ;  /* 0x00000ba000027945 */ /* 0x000fe20003800200 */
[C---:B------:R-:W-:Y:S01]  /*0630*/  IADD3 R36, PT, PT, -R33.reuse, 0x1, RZ ;  /* 0x0000000121247810 */ /* 0x040fe20007ffe1ff */
[----:B------:R-:W-:Y:S01]  /*0640*/  IMAD.IADD R27, R30, 0x1, -R33 ;  /* 0x000000011e1b7824 */ /* 0x000fe200078e0a21 */
[----:B0-----:R-:W-:Y:S02]  /*0650*/  IABS R34, R2 ;  /* 0x0000000200227213 */ /* 0x001fe40000000000 */
[----:B------:R-:W-:Y:S02]  /*0660*/  SHF.L.U32 R2, R33, 0x1, RZ ;  /* 0x0000000121027819 */ /* 0x000fe400000006ff */
[----:B------:R-:W0:Y:S02]  /*0670*/  I2F.RP R5, R34 ;  /* 0x0000002200057306 */ /* 0x000e240000209400 */
[----:B------:R-:W-:Y:S01]  /*0680*/  LOP3.LUT R29, R2, 0xfffffffc, RZ, 0xc0, !PT ;  /* 0xfffffffc021d7812 */ /* 0x000fe200078ec0ff */
[----:B------:R-:W-:-:S03]  /*0690*/  IMAD.MOV.U32 R2, RZ, RZ, RZ ;  /* 0x000000ffff027224 */ /* 0x000fc600078e00ff */
[----:B------:R-:W-:Y:S02]  /*06a0*/  IADD3 R29, PT, PT, -R29, RZ, RZ ;  /* 0x000000ff1d1d7210 */ /* 0x000fe40007ffe1ff */
[----:B0-----:R-:W0:Y:S02]  /*06b0*/  MUFU.RCP R5, R5 ;  /* 0x0000000500057308 */ /* 0x001e240000001000 */
[----:B0-----:R-:W-:-:S06]  /*06c0*/  VIADD R3, R5, 0xffffffe ;  /* 0x0ffffffe05037836 */ /* 0x001fcc0000000000 */
[----:B------:R-:W0:Y:S02]  /*06d0*/  F2I.FTZ.U32.TRUNC.NTZ R3, R3 ;  /* 0x0000000300037305 */ /* 0x000e24000021f000 */
[----:B0-----:R-:W-:-:S04]  /*06e0*/  IMAD.MOV R35, RZ, RZ, -R3 ;  /* 0x000000ffff237224 */ /* 0x001fc800078e0a03 */
[----:B------:R-:W-:-:S04]  /*06f0*/  IMAD R35, R35, R34, RZ ;  /* 0x0000002223237224 */ /* 0x000fc800078e02ff */
[----:B------:R-:W-:-:S07]  /*0700*/  IMAD.HI.U32 R35, R3, R35, R2 ;  /* 0x0000002303237227 */ /* 0x000fce00078e0002 */
.L_x_9:
[----:B------:R-:W0:Y:S01]  /*0710*/  LDC R41, c[0x0][0x388] ;  /* 0x0000e200ff297b82 */ /* 0x000e220000000800 */
[----:B------:R-:W-:-:S05]  /*0720*/  VIADD R3, R27, 0xfffffffd ;  /* 0xfffffffd1b037836 */ /* 0x000fca0000000000 */
[----:B------:R-:W-:Y:S02]  /*0730*/  IABS R2, R3 ;  /* 0x0000000300027213 */ /* 0x000fe40000000000 */
[----:B------:R-:W-:-:S03]  /*0740*/  ISETP.GE.AND P1, PT, R3, RZ, PT ;  /* 0x000000ff0300720c */ /* 0x000fc60003f26270 */
[----:B------:R-:W-:-:S04]  /*0750*/  IMAD.HI.U32 R35, R35, R2, RZ ;  /* 0x0000000223237227 */ /* 0x000fc800078e00ff */
[----:B------:R-:W-:Y:S01]  /*0760*/  IMAD.MOV R35, RZ, RZ, -R35 ;  /* 0x000000ffff237224 */ /* 0x000fe200078e0a23 */
[-C--:B0-----:R-:W-:Y:S02]  /*0770*/  IABS R5, R41.reuse ;  /* 0x0000002900057213 */ /* 0x081fe40000000000 */
[----:B------:R-:W-:-:S03]  /*0780*/  LOP3.LUT R18, RZ, R41, RZ, 0x33, !PT ;  /* 0x00000029ff127212 */ /* 0x000fc600078e33ff */
[----:B------:R-:W-:-:S05]  /*0790*/  IMAD R2, R5, R35, R2 ;  /* 0x0000002305027224 */ /* 0x000fca00078e0202 */
[----:B------:R-:W-:-:S13]  /*07a0*/  ISETP.GT.U32.AND P0, PT, R34, R2, PT ;  /* 0x000000022200720c */ /* 0x000fda0003f04070 */
[----:B------:R-:W-:-:S04]  /*07b0*/  @!P0 IADD3 R2, PT, PT, R2, -R5, RZ ;  /* 0x8000000502028210 */ /* 0x000fc80007ffe0ff */
[----:B------:R-:W-:-:S13]  /*07c0*/  ISETP.GT.U32.AND P0, PT, R34, R2, PT ;  /* 0x000000022200720c */ /* 0x000fda0003f04070 */
[----:B------:R-:W-:Y:S01]  /*07d0*/  @!P0 IMAD.IADD R2, R2, 0x1, -R5 ;  /* 0x0000000102028824 */ /* 0x000fe200078e0a05 */
[----:B------:R-:W-:-:S03]  /*07e0*/  ISETP.NE.AND P0, PT, R41, RZ, PT ;  /* 0x000000ff2900720c */ /* 0x000fc60003f05270 */
[----:B------:R-:W-:-:S05]  /*07f0*/  @!P1 IMAD.MOV R2, RZ, RZ, -R2 ;  /* 0x000000ffff029224 */ /* 0x000fca00078e0a02 */
[----:B------:R-:W-:-:S04]  /*0800*/  SEL R2, R18, R2, !P0 ;  /* 0x0000000212027207 */ /* 0x000fc80004000000 */
[----:B------:R-:W-:-:S03]  /*0810*/  SHF.R.S32.HI R3, RZ, 0x1f, R2 ;  /* 0x0000001fff037819 */ /* 0x000fc60000011402 */
[----:B------:R-:W-:-:S03]  /*0820*/  IMAD.WIDE R2, R32, R41, R2 ;  /* 0x0000002920027225 */ /* 0x000fc600078e0202 */
[----:B------:R-:W-:-:S04]  /*0830*/  LEA R34, P1, R2, UR6, 0x2 ;  /* 0x0000000602227c11 */ /* 0x000fc8000f8210ff */
[----:B------:R-:W-:-:S05]  /*0840*/  LEA.HI.X R35, R2, UR7, R3, 0x2, P1 ;  /* 0x0000000702237c11 */ /* 0x000fca00088f1403 */
[----:B-1----:R-:W2:Y:S04]  /*0850*/  LDG.E.U8 R40, desc[UR8][R34.64] ;  /* 0x0000000822287981 */ /* 0x002ea8000c1e1100 */
[----:B------:R-:W3:Y:S01]  /*0860*/  LDG.E.U8 R22, desc[UR8][R34.64+0x2] ;  /* 0x0000020822167981 */ /* 0x000ee2000c1e1100 */
[----:B------:R-:W0:Y:S01]  /*0870*/  I2F.RP R37, R5 ;  /* 0x0000000500257306 */ /* 0x000e220000209400 */
[----:B------:R-:W-:Y:S02]  /*0880*/  VIADD R19, R27, 0xfffffffe ;  /* 0xfffffffe1b137836 */ /* 0x000fe40000000000 */
[----:B------:R1:W4:Y:S05]  /*0890*/  LDG.E.U8 R28, desc[UR8][R34.64+0x1] ;  /* 0x00000108221c7981 */ /* 0x00032a000c1e1100 */
[----:B0-----:R-:W0:Y:S02]  /*08a0*/  MUFU.RCP R37, R37 ;  /* 0x0000002500257308 */ /* 0x001e240000001000 */
[----:B0-----:R-:W-:-:S06]  /*08b0*/  IADD3 R3, PT, PT, R37, 0xffffffe, RZ ;  /* 0x0ffffffe25037810 */ /* 0x001fcc0007ffe0ff */
[----:B------:R-:W0:Y:S02]  /*08c0*/  F2I.FTZ.U32.TRUNC.NTZ R3, R3 ;  /* 0x0000000300037305 */ /* 0x000e24000021f000 */
[----:B0-----:R-:W-:-:S04]  /*08d0*/  IMAD.MOV R2, RZ, RZ, -R3 ;  /* 0x000000ffff027224 */ /* 0x001fc800078e0a03 */
[----:B------:R-:W-:Y:S02]  /*08e0*/  IMAD R43, R2, R5, RZ ;  /* 0x00000005022b7224 */ /* 0x000fe400078e02ff */
[----:B------:R-:W-:Y:S01]  /*08f0*/  HFMA2 R2, -RZ, RZ, 0, 0 ;  /* 0x00000000ff027431 */ /* 0x000fe200000001ff */
[----:B------:R-:W-:-:S04]  /*0900*/  IABS R26, R19 ;  /* 0x00000013001a7213 */ /* 0x000fc80000000000 */
[----:B-1----:R-:W-:-:S06]  /*0910*/  IMAD.HI.U32 R35, R3, R43, R2 ;  /* 0x0000002b03237227 */ /* 0x002fcc00078e0002 */
[----:B------:R-:W-:-:S04]  /*0920*/  IMAD.HI.U32 R2, R35, R26, RZ ;  /* 0x0000001a23027227 */ /* 0x000fc800078e00ff */
[----:B------:R-:W-:Y:S02]  /*0930*/  IMAD.MOV R2, RZ, RZ, -R2 ;  /* 0x000000ffff027224 */ /* 0x000fe400078e0a02 */
[----:B------:R-:W-:Y:S02]  /*0940*/  IMAD.MOV.U32 R34, RZ, RZ, R5 ;  /* 0x000000ffff227224 */ /* 0x000fe400078e0005 */
[----:B------:R-:W-:-:S05]  /*0950*/  IMAD R2, R5, R2, R26 ;  /* 0x0000000205027224 */ /* 0x000fca00078e021a */
[----:B------:R-:W-:Y:S02]  /*0960*/  ISETP.GT.U32.AND P1, PT, R34, R2, PT ;  /* 0x000000022200720c */ /* 0x000fe40003f24070 */
[----:B------:R-:W-:-:S04]  /*0970*/  IADD3 R37, PT, PT, R27, -0x1, RZ ;  /* 0xffffffff1b257810 */ /* 0x000fc80007ffe0ff */
[----:B------:R-:W-:-:S07]  /*0980*/  IABS R26, R37 ;  /* 0x00000025001a7213 */ /* 0x000fce0000000000 */
[----:B------:R-:W-:Y:S02]  /*0990*/  @!P1 IMAD.IADD R2, R2, 0x1, -R5 ;  /* 0x0000000102029824 */ /* 0x000fe400078e0a05 */
[----:B------:R-:W-:-:S03]  /*09a0*/  IMAD.HI.U32 R3, R35, R26, RZ ;  /* 0x0000001a23037227 */ /* 0x000fc600078e00ff */
[----:B------:R-:W-:Y:S01]  /*09b0*/  ISETP.GT.U32.AND P1, PT, R34, R2, PT ;  /* 0x000000022200720c */ /* 0x000fe20003f24070 */
[----:B------:R-:W-:Y:S01]  /*09c0*/  IMAD.MOV R3, RZ, RZ, -R3 ;  /* 0x000000ffff037224 */ /* 0x000fe200078e0a03 */
[----:B------:R-:W-:-:S03]  /*09d0*/  IABS R38, R27 ;  /* 0x0000001b00267213 */ /* 0x000fc60000000000 */
[----:B------:R-:W-:Y:S02]  /*09e0*/  IMAD R26, R5, R3, R26 ;  /* 0x00000003051a7224 */ /* 0x000fe400078e021a */
[----:B------:R-:W-:-:S06]  /*09f0*/  IMAD.HI.U32 R3, R35, R38, RZ ;  /* 0x0000002623037227 */ /* 0x000fcc00078e00ff */
[----:B------:R-:W-:Y:S02]  /*0a00*/  @!P1 IADD3 R2, PT, PT, R2, -R5, RZ ;  /* 0x8000000502029210 */ /* 0x000fe40007ffe0ff */
[----:B------:R-:W-:Y:S01]  /*0a10*/  ISETP.GT.U32.AND P1, PT, R34, R26, PT ;  /* 0x0000001a2200720c */ /* 0x000fe20003f24070 */
[----:B------:R-:W-:Y:S01]  /*0a20*/  IMAD.MOV R3, RZ, RZ, -R3 ;  /* 0x000000ffff037224 */ /* 0x000fe200078e0a03 */
[----:B------:R-:W-:-:S03]  /*0a30*/  ISETP.GE.AND P2, PT, R19, RZ, PT ;  /* 0x000000ff1300720c */ /* 0x000fc60003f46270 */
[----:B------:R-:W-:-:S05]  /*0a40*/  IMAD R19, R5, R3, R38 ;  /* 0x0000000305137224 */ /* 0x000fca00078e0226 */
[----:B------:R-:W-:-:S03]  /*0a50*/  ISETP.GT.U32.AND P3, PT, R34, R19, PT ;  /* 0x000000132200720c */ /* 0x000fc60003f64070 */
[----:B------:R-:W-:-:S04]  /*0a60*/  @!P1 IADD3 R26, PT, PT, R26, -R5, RZ ;  /* 0x800000051a1a9210 */ /* 0x000fc80007ffe0ff */
[----:B------:R-:W-:Y:S01]  /*0a70*/  ISETP.GT.U32.AND P1, PT, R34, R26, PT ;  /* 0x0000001a2200720c */ /* 0x000fe20003f24070 */
[----:B------:R-:W-:Y:S01]  /*0a80*/  @!P2 IMAD.MOV R2, RZ, RZ, -R2 ;  /* 0x000000ffff02a224 */ /* 0x000fe200078e0a02 */
[----:B------:R-:W-:-:S04]  /*0a90*/  ISETP.GE.AND P2, PT, R37, RZ, PT ;  /* 0x000000ff2500720c */ /* 0x000fc80003f46270 */
[----:B------:R-:W-:Y:S01]  /*0aa0*/  @!P3 IMAD.IADD R19, R19, 0x1, -R5 ;  /* 0x000000011313b824 */ /* 0x000fe200078e0a05 */
[----:B------:R-:W-:-:S04]  /*0ab0*/  SEL R2, R18, R2, !P0 ;  /* 0x0000000212027207 */ /* 0x000fc80004000000 */
[----:B------:R-:W-:Y:S02]  /*0ac0*/  ISETP.GT.U32.AND P3, PT, R34, R19, PT ;  /* 0x000000132200720c */ /* 0x000fe40003f64070 */
[----:B------:R-:W-:Y:S01]  /*0ad0*/  @!P1 IMAD.IADD R26, R26, 0x1, -R5 ;  /* 0x000000011a1a9824 */ /* 0x000fe200078e0a05 */
[--C-:B------:R-:W-:Y:S02]  /*0ae0*/  SHF.R.S32.HI R3, RZ, 0x1f, R2.reuse ;  /* 0x0000001fff037819 */ /* 0x100fe40000011402 */
[----:B------:R-:W-:Y:S02]  /*0af0*/  ISETP.GE.AND P1, PT, R27, RZ, PT ;  /* 0x000000ff1b00720c */ /* 0x000fe40003f26270 */
[----:B------:R-:W-:Y:S01]  /*0b00*/  @!P2 IADD3 R26, PT, PT, -R26, RZ, RZ ;  /* 0x000000ff1a1aa210 */ /* 0x000fe20007ffe1ff */
[----:B------:R-:W-:-:S03]  /*0b10*/  IMAD.WIDE R2, R32, R41, R2 ;  /* 0x0000002920027225 */ /* 0x000fc600078e0202 */
[----:B------:R-:W-:Y:S02]  /*0b20*/  SEL R42, R18, R26, !P0 ;  /* 0x0000001a122a7207 */ /* 0x000fe40004000000 */
[----:B------:R-:W-:Y:S01]  /*0b30*/  @!P3 IMAD.IADD R19, R19, 0x1, -R5 ;  /* 0x000000011313b824 */ /* 0x000fe200078e0a05 */
[C---:B------:R-:W-:Y:S02]  /*0b40*/  LEA R46, P4, R2.reuse, UR6, 0x2 ;  /* 0x00000006022e7c11 */ /* 0x040fe4000f8810ff */
[--C-:B------:R-:W-:Y:S02]  /*0b50*/  SHF.R.S32.HI R43, RZ, 0x1f, R42.reuse ;  /* 0x0000001fff2b7819 */ /* 0x100fe4000001142a */
[----:B------:R-:W-:Y:S01]  /*0b60*/  @!P1 IMAD.MOV R19, RZ, RZ, -R19 ;  /* 0x000000ffff139224 */ /* 0x000fe200078e0a13 */
[----:B------:R-:W-:Y:S01]  /*0b70*/  LEA.HI.X R47, R2, UR7, R3, 0x2, P4 ;  /* 0x00000007022f7c11 */ /* 0x000fe2000a0f1403 */
[----:B------:R-:W-:-:S03]  /*0b80*/  IMAD.WIDE R42, R32, R41, R42 ;  /* 0x00000029202a7225 */ /* 0x000fc600078e022a */
[----:B------:R-:W-:Y:S01]  /*0b90*/  SEL R18, R18, R19, !P0 ;  /* 0x0000001312127207 */ /* 0x000fe20004000000 */
[----:B------:R-:W5:Y:S01]  /*0ba0*/  LDG.E.U8 R38, desc[UR8][R46.64] ;  /* 0x000000082e267981 */ /* 0x000f62000c1e1100 */
[----:B------:R-:W-:-:S03]  /*0bb0*/  LEA R44, P0, R42, UR6, 0x2 ;  /* 0x000000062a2c7c11 */ /* 0x000fc6000f8010ff */
[----:B------:R-:W5:Y:S01]  /*0bc0*/  LDG.E.U8 R3, desc[UR8][R46.64+0x1] ;  /* 0x000001082e037981 */ /* 0x000f62000c1e1100 */
[--C-:B------:R-:W-:Y:S02]  /*0bd0*/  SHF.R.S32.HI R19, RZ, 0x1f, R18.reuse ;  /* 0x0000001fff137819 */ /* 0x100fe40000011412 */
[----:B------:R-:W-:Y:S01]  /*0be0*/  LEA.HI.X R45, R42, UR7, R43, 0x2, P0 ;  /* 0x000000072a2d7c11 */ /* 0x000fe200080f142b */
[----:B------:R-:W5:Y:S01]  /*0bf0*/  LDG.E.U8 R37, desc[UR8][R46.64+0x2] ;  /* 0x000002082e257981 */ /* 0x000f62000c1e1100 */
[----:B------:R-:W-:Y:S01]  /*0c00*/  IADD3 R43, PT, PT, R36, -0x1, RZ ;  /* 0xffffffff242b7810 */ /* 0x000fe20007ffe0ff */
[----:B------:R-:W-:Y:S02]  /*0c10*/  IMAD.WIDE R18, R32, R41, R18 ;  /* 0x0000002920127225 */ /* 0x000fe400078e0212 */
[----:B------:R-:W5:Y:S04]  /*0c20*/  LDG.E.U8 R5, desc[UR8][R44.64] ;  /* 0x000000082c057981 */ /* 0x000f68000c1e1100 */
[----:B------:R-:W5:Y:S04]  /*0c30*/  LDG.E.U8 R26, desc[UR8][R44.64+0x1] ;  /* 0x000001082c1a7981 */ /* 0x000f68000c1e1100 */
[----:B------:R0:W5:Y:S02]  /*0c40*/  LDG.E.U8 R2, desc[UR8][R44.64+0x2] ;  /* 0x000002082c027981 */ /* 0x000164000c1e1100 */
[----:B0-----:R-:W-:-:S02]  /*0c50*/  IMAD.MOV.U32 R44, RZ, RZ, R14 ;  /* 0x000000ffff2c7224 */ /* 0x001fc400078e000e */
[----:B------:R-:W-:Y:S02]  /*0c60*/  IMAD.MOV.U32 R45, RZ, RZ, R15 ;  /* 0x000000ffff2d7224 */ /* 0x000fe400078e000f */
[----:B--2---:R-:W-:-:S04]  /*0c70*/  IMAD.WIDE.U32 R14, R43, R40, R6 ;  /* 0x000000282b0e7225 */ /* 0x004fc800078e0006 */
[----:B---3--:R-:W-:Y:S01]  /*0c80*/  IMAD.WIDE.U32 R6, R43, R22, R44 ;  /* 0x000000162b067225 */ /* 0x008fe200078e002c */
[----:B------:R-:W-:-:S04]  /*0c90*/  LEA R44, P0, R18, UR6, 0x2 ;  /* 0x00000006122c7c11 */ /* 0x000fc8000f8010ff */
[----:B------:R-:W-:-:S05]  /*0ca0*/  LEA.HI.X R45, R18, UR7, R19, 0x2, P0 ;  /* 0x00000007122d7c11 */ /* 0x000fca00080f1413 */
[----:B------:R-:W2:Y:S04]  /*0cb0*/  LDG.E.U8 R18, desc[UR8][R44.64] ;  /* 0x000000082c127981 */ /* 0x000ea8000c1e1100 */
[----:B------:R-:W3:Y:S04]  /*0cc0*/  LDG.E.U8 R41, desc[UR8][R44.64+0x1] ;  /* 0x000001082c297981 */ /* 0x000ee8000c1e1100 */
[----:B------:R0:W3:Y:S01]  /*0cd0*/  LDG.E.U8 R19, desc[UR8][R44.64+0x2] ;  /* 0x000002082c137981 */ /* 0x0000e2000c1e1100 */
[----:B----4-:R-:W-:Y:S01]  /*0ce0*/  IMAD.WIDE.U32 R10, R43, R28, R10 ;  /* 0x0000001c2b0a7225 */ /* 0x010fe200078e000a */
[----:B------:R-:W-:Y:S01]  /*0cf0*/  USHF.R.S32.HI UR5, URZ, 0x1f, UR4 ;  /* 0x0000001fff057899 */ /* 0x000fe20008011404 */
[----:B------:R-:W-:-:S02]  /*0d00*/  SHF.R.S32.HI R43, RZ, 0x1f, R43 ;  /* 0x0000001fff2b7819 */ /* 0x000fc4000001142b */
[----:B------:R-:W-:-:S04]  /*0d10*/  IMAD.WIDE.U32 R12, R28, UR4, R12 ;  /* 0x000000041c0c7c25 */ /* 0x000fc8000f8e000c */
[----:B------:R-:W-:-:S04]  /*0d20*/  IMAD.WIDE.U32 R8, R40, UR4, R8 ;  /* 0x0000000428087c25 */ /* 0x000fc8000f8e0008 */
[CC--:B------:R-:W-:Y:S02]  /*0d30*/  IMAD R11, R28.reuse, R43.reuse, R11 ;  /* 0x0000002b1c0b7224 */ /* 0x0c0fe400078e020b */
[----:B------:R-:W-:Y:S02]  /*0d40*/  IMAD R13, R28, UR5, R13 ;  /* 0x000000051c0d7c24 */ /* 0x000fe4000f8e020d */
[C---:B------:R-:W-:Y:S02]  /*0d50*/  IMAD R15, R40.reuse, R43, R15 ;  /* 0x0000002b280f7224 */ /* 0x040fe400078e020f */
[----:B------:R-:W-:Y:S02]  /*0d60*/  IMAD R9, R40, UR5, R9 ;  /* 0x0000000528097c24 */ /* 0x000fe4000f8e0209 */
[----:B------:R-:W-:-:S04]  /*0d70*/  IMAD.WIDE.U32 R16, R22, UR4, R16 ;  /* 0x0000000416107c25 */ /* 0x000fc8000f8e0010 */
[C---:B------:R-:W-:Y:S02]  /*0d80*/  IMAD R7, R22.reuse, R43, R7 ;  /* 0x0000002b16077224 */ /* 0x040fe400078e0207 */
[----:B------:R-:W-:Y:S02]  /*0d90*/  IMAD R17, R22, UR5, R17 ;  /* 0x0000000516117c24 */ /* 0x000fe4000f8e0211 */
[----:B------:R-:W-:Y:S02]  /*0da0*/  VIADD R29, R29, 0x4 ;  /* 0x000000041d1d7836 */ /* 0x000fe40000000000 */
[----:B------:R-:W-:Y:S01]  /*0db0*/  VIADD R27, R27, 0x4 ;  /* 0x000000041b1b7836 */ /* 0x000fe20000000000 */
[----:B-----5:R-:W-:Y:S02]  /*0dc0*/  IADD3 R23, P0, P1, R38, R23, R40 ;  /* 0x0000001726177210 */ /* 0x020fe4000791e028 */
[----:B------:R-:W-:Y:S01]  /*0dd0*/  SHF.R.S32.HI R40, RZ, 0x1f, R36 ;  /* 0x0000001fff287819 */ /* 0x000fe20000011424 */
[----:B------:R-:W-:-:S04]  /*0de0*/  IMAD.WIDE.U32 R10, R3, R36, R10 ;  /* 0x00000024030a7225 */ /* 0x000fc800078e000a */
[C---:B------:R-:W-:Y:S01]  /*0df0*/  IMAD.WIDE.U32 R12, R3.reuse, UR4, R12 ;  /* 0x00000004030c7c25 */ /* 0x040fe2000f8e000c */
[----:B------:R-:W-:-:S03]  /*0e00*/  IADD3 R20, P4, P5, R3, R20, R28 ;  /* 0x0000001403147210 */ /* 0x000fc60007d9e01c */
[----:B------:R-:W-:-:S04]  /*0e10*/  IMAD.WIDE.U32 R14, R38, R36, R14 ;  /* 0x00000024260e7225 */ /* 0x000fc800078e000e */
[C---:B------:R-:W-:Y:S02]  /*0e20*/  IMAD R11, R3.reuse, R40, R11 ;  /* 0x00000028030b7224 */ /* 0x040fe400078e020b */
[----:B------:R-:W-:Y:S01]  /*0e30*/  IMAD R13, R3, UR5, R13 ;  /* 0x00000005030d7c24 */ /* 0x000fe2000f8e020d */
[----:B------:R-:W-:Y:S01]  /*0e40*/  IADD3 R3, PT, PT, R36, 0x1, RZ ;  /* 0x0000000124037810 */ /* 0x000fe20007ffe0ff */
[----:B------:R-:W-:-:S04]  /*0e50*/  IMAD.WIDE.U32 R6, R37, R36, R6 ;  /* 0x0000002425067225 */ /* 0x000fc800078e0006 */
[C---:B------:R-:W-:Y:S02]  /*0e60*/  IMAD R15, R38.reuse, R40, R15 ;  /* 0x00000028260f7224 */ /* 0x040fe400078e020f */
[----:B------:R-:W-:Y:S01]  /*0e70*/  IMAD.WIDE.U32 R8, R38, UR4, R8 ;  /* 0x0000000426087c25 */ /* 0x000fe2000f8e0008 */
[----:B------:R-:W-:-:S03]  /*0e80*/  SHF.R.S32.HI R43, RZ, 0x1f, R3 ;  /* 0x0000001fff2b7819 */ /* 0x000fc60000011403 */
[C---:B------:R-:W-:Y:S01]  /*0e90*/  IMAD.WIDE.U32 R16, R37.reuse, UR4, R16 ;  /* 0x0000000425107c25 */ /* 0x040fe2000f8e0010 */
[----:B------:R-:W-:-:S03]  /*0ea0*/  IADD3 R21, P3, P2, R37, R21, R22 ;  /* 0x0000001525157210 */ /* 0x000fc60007a7e016 */
[----:B0-----:R-:W-:Y:S02]  /*0eb0*/  IMAD R45, R37, R40, R7 ;  /* 0x00000028252d7224 */ /* 0x001fe400078e0207 */
[----:B------:R-:W-:Y:S02]  /*0ec0*/  IMAD.MOV.U32 R44, RZ, RZ, R6 ;  /* 0x000000ffff2c7224 */ /* 0x000fe400078e0006 */
[----:B------:R-:W-:Y:S01]  /*0ed0*/  IMAD.WIDE.U32 R14, R3, R5, R14 ;  /* 0x00000005030e7225 */ /* 0x000fe200078e000e */
[----:B------:R-:W-:-:S03]  /*0ee0*/  IADD3.X R31, PT, PT, RZ, R31, RZ, P3, P2 ;  /* 0x0000001fff1f7210 */ /* 0x000fc60001fe44ff */
[----:B------:R-:W-:Y:S02]  /*0ef0*/  IMAD R9, R38, UR5, R9 ;  /* 0x0000000526097c24 */ /* 0x000fe4000f8e0209 */
[----:B------:R-:W-:Y:S02]  /*0f00*/  IMAD R17, R37, UR5, R17 ;  /* 0x0000000525117c24 */ /* 0x000fe4000f8e0211 */
[----:B------:R-:W-:Y:S01]  /*0f10*/  IMAD.WIDE.U32 R10, R3, R26, R10 ;  /* 0x0000001a030a7225 */ /* 0x000fe200078e000a */
[----:B------:R-:W-:-:S03]  /*0f20*/  ISETP.NE.AND P2, PT, R29, RZ, PT ;  /* 0x000000ff1d00720c */ /* 0x000fc60003f45270 */
[----:B------:R-:W-:-:S04]  /*0f30*/  IMAD.WIDE.U32 R44, R3, R2, R44 ;  /* 0x00000002032c7225 */ /* 0x000fc800078e002c */
[C---:B------:R-:W-:Y:S02]  /*0f40*/  IMAD R7, R5.reuse, R43, R15 ;  /* 0x0000002b05077224 */ /* 0x040fe400078e020f */
[----:B------:R-:W-:Y:S02]  /*0f50*/  IMAD.MOV.U32 R6, RZ, RZ, R14 ;  /* 0x000000ffff067224 */ /* 0x000fe400078e000e */
[----:B------:R-:W-:-:S04]  /*0f60*/  IMAD.WIDE.U32 R8, R5, UR4, R8 ;  /* 0x0000000405087c25 */ /* 0x000fc8000f8e0008 */
[----:B------:R-:W-:Y:S01]  /*0f70*/  IMAD.WIDE.U32 R46, R26, UR4, R12 ;  /* 0x000000041a2e7c25 */ /* 0x000fe2000f8e000c */
[----:B------:R-:W-:-:S03]  /*0f80*/  MOV R12, R10 ;  /* 0x0000000a000c7202 */ /* 0x000fc60000000f00 */
[----:B------:R-:W-:Y:S01]  /*0f90*/  IMAD.WIDE.U32 R14, R2, UR4, R16 ;  /* 0x00000004020e7c25 */ /* 0x000fe2000f8e0010 */
[----:B------:R-:W-:-:S03]  /*0fa0*/  MOV R16, R44 ;  /* 0x0000002c00107202 */ /* 0x000fc60000000f00 */
[----:B------:R-:W-:Y:S02]  /*0fb0*/  VIADD R3, R36, 0x2 ;  /* 0x0000000224037836 */ /* 0x000fe40000000000 */
[-C--:B------:R-:W-:Y:S02]  /*0fc0*/  IMAD R13, R26, R43.reuse, R11 ;  /* 0x0000002b1a0d7224 */ /* 0x080fe400078e020b */
[----:B------:R-:W-:Y:S02]  /*0fd0*/  IMAD R17, R2, R43, R45 ;  /* 0x0000002b02117224 */ /* 0x000fe400078e022d */
[----:B------:R-:W-:Y:S02]  /*0fe0*/  IMAD R9, R5, UR5, R9 ;  /* 0x0000000505097c24 */ /* 0x000fe4000f8e0209 */
[----:B------:R-:W-:Y:S02]  /*0ff0*/  IMAD R11, R26, UR5, R47 ;  /* 0x000000051a0b7c24 */ /* 0x000fe4000f8e022f */
[----:B------:R-:W-:-:S02]  /*1000*/  IMAD R15, R2, UR5, R15 ;  /* 0x00000005020f7c24 */ /* 0x000fc4000f8e020f */
[----:B------:R-:W-:Y:S01]  /*1010*/  IMAD.MOV.U32 R10, RZ, RZ, R46 ;  /* 0x000000ffff0a7224 */ /* 0x000fe200078e002e */
[----:B------:R-:W-:Y:S02]  /*1020*/  SHF.R.S32.HI R22, RZ, 0x1f, R3 ;  /* 0x0000001fff167819 */ /* 0x000fe40000011403 */
[----:B------:R-:W-:Y:S02]  /*1030*/  IADD3.X R0, PT, PT, RZ, R0, RZ, P0, P1 ;  /* 0x00000000ff007210 */ /* 0x000fe400007e24ff */
[----:B------:R-:W-:Y:S02]  /*1040*/  IADD3.X R39, PT, PT, RZ, R39, RZ, P4, P5 ;  /* 0x00000027ff277210 */ /* 0x000fe400027ea4ff */
[----:B------:R-:W-:Y:S01]  /*1050*/  IADD3 R36, PT, PT, R36, 0x4, RZ ;  /* 0x0000000424247810 */ /* 0x000fe20007ffe0ff */
[----:B--2---:R-:W-:-:S04]  /*1060*/  IMAD.WIDE.U32 R6, R3, R18, R6 ;  /* 0x0000001203067225 */ /* 0x004fc800078e0006 */
[----:B---3--:R-:W-:-:S04]  /*1070*/  IMAD.WIDE.U32 R42, R3, R41, R12 ;  /* 0x00000029032a7225 */ /* 0x008fc800078e000c */
[----:B------:R-:W-:Y:S01]  /*1080*/  IMAD.WIDE.U32 R16, R3, R19, R16 ;  /* 0x0000001303107225 */ /* 0x000fe200078e0010 */
[----:B------:R-:W-:-:S03]  /*1090*/  IADD3 R21, P3, P6, R19, R21, R2 ;  /* 0x0000001513157210 */ /* 0x000fc60007e7e002 */
[C---:B------:R-:W-:Y:S01]  /*10a0*/  IMAD.WIDE.U32 R8, R18.reuse, UR4, R8 ;  /* 0x0000000412087c25 */ /* 0x040fe2000f8e0008 */
[----:B------:R-:W-:-:S03]  /*10b0*/  IADD3 R23, P1, P0, R18, R23, R5 ;  /* 0x0000001712177210 */ /* 0x000fc6000783e005 */
[C---:B------:R-:W-:Y:S01]  /*10c0*/  IMAD.WIDE.U32 R12, R41.reuse, UR4, R10 ;  /* 0x00000004290c7c25 */ /* 0x040fe2000f8e000a */
[----:B------:R-:W-:-:S03]  /*10d0*/  IADD3 R20, P4, P5, R41, R20, R26 ;  /* 0x0000001429147210 */ /* 0x000fc60007d9e01a */
[----:B------:R-:W-:Y:S01]  /*10e0*/  IMAD.WIDE.U32 R2, R19, UR4, R14 ;  /* 0x0000000413027c25 */ /* 0x000fe2000f8e000e */
[----:B------:R-:W-:-:S03]  /*10f0*/  MOV R14, R16 ;  /* 0x00000010000e7202 */ /* 0x000fc60000000f00 */
[----:B------:R-:W-:Y:S02]  /*1100*/  IMAD R15, R19, R22, R17 ;  /* 0x00000016130f7224 */ /* 0x000fe400078e0211 */
[C---:B------:R-:W-:Y:S02]  /*1110*/  IMAD R9, R18.reuse, UR5, R9 ;  /* 0x0000000512097c24 */ /* 0x040fe4000f8e0209 */
[----:B------:R-:W-:Y:S02]  /*1120*/  IMAD R13, R41, UR5, R13 ;  /* 0x00000005290d7c24 */ /* 0x000fe4000f8e020d */
[----:B------:R-:W-:Y:S01]  /*1130*/  IMAD R17, R19, UR5, R3 ;  /* 0x0000000513117c24 */ /* 0x000fe2000f8e0203 */
[----:B------:R-:W-:Y:S01]  /*1140*/  IADD3.X R0, PT, PT, RZ, R0, RZ, P1, P0 ;  /* 0x00000000ff007210 */ /* 0x000fe20000fe04ff */
[-C--:B------:R-:W-:Y:S01]  /*1150*/  IMAD R7, R18, R22.reuse, R7 ;  /* 0x0000001612077224 */ /* 0x080fe200078e0207 */
[----:B------:R-:W-:Y:S01]  /*1160*/  IADD3.X R39, PT, PT, RZ, R39, RZ, P4, P5 ;  /* 0x00000027ff277210 */ /* 0x000fe200027ea4ff */
[----:B------:R-:W-:Y:S01]  /*1170*/  IMAD R11, R41, R22, R43 ;  /* 0x00000016290b7224 */ /* 0x000fe200078e022b */
[----:B------:R-:W-:Y:S01]  /*1180*/  IADD3.X R31, PT, PT, RZ, R31, RZ, P3, P6 ;  /* 0x0000001fff1f7210 */ /* 0x000fe20001fec4ff */
[----:B------:R-:W-:-:S02]  /*1190*/  IMAD.MOV.U32 R10, RZ, RZ, R42 ;  /* 0x000000ffff0a7224 */ /* 0x000fc400078e002a */
[----:B------:R-:W-:Y:S01]  /*11a0*/  IMAD.MOV.U32 R16, RZ, RZ, R2 ;  /* 0x000000ffff107224 */ /* 0x000fe200078e0002 */
[----:B------:R-:W-:Y:S06]  /*11b0*/  @P2 BRA `(.L_x_9) ;  /* 0xfffffff400542947 */ /* 0x000fec000383ffff */
[----:B------:R-:W-:Y:S05]  /*11c0*/  BSYNC.RECONVERGENT B2 ;  /* 0x0000000000027941 */ /* 0x000fea0003800200 */
.L_x_8:
[----:B------:R-:W-:-:S07]  /*11d0*/  VIADD R3, R36, 0xffffffff ;  /* 0xffffffff24037836 */ /* 0x000fce0000000000 */
.L_x_7:
[----:B-1----:R-:W-:Y:S05]  /*11e0*/  BSYNC.RECONVERGENT B1 ;  /* 0x0000000000017941 */ /* 0x002fea0003800200 */
.L_x_6:
[----:B------:R-:W0:Y:S01]  /*11f0*/  LDC R19, c[0x0][0x388] ;  /* 0x0000e200ff137b82 */ /* 0x000e220000000800 */
[----:B------:R-:W-:Y:S01]  /*1200*/  LOP3.LUT R33, R33, 0x1, RZ, 0xc0, !PT ;  /* 0x0000000121217812 */ /* 0x000fe200078ec0ff */
[----:B------:R-:W-:Y:S03]  /*1210*/  BSSY.RECONVERGENT B1, `(.L_x_10) ;  /* 0x0000070000017945 */ /* 0x000fe60003800200 */
[----:B------:R-:W-:Y:S02]  /*1220*/  ISETP.NE.U32.AND P0, PT, R33, 0x1, PT ;  /* 0x000000012100780c */ /* 0x000fe40003f05070 */
[----:B0-----:R-:W-:-:S04]  /*1230*/  IABS R2, R19 ;  /* 0x0000001300027213 */ /* 0x001fc80000000000 */
[----:B------:R-:W0:Y:S08]  /*1240*/  I2F.RP R18, R2 ;  /* 0x0000000200127306 */ /* 0x000e300000209400 */
[----:B0-----:R-:W0:Y:S02]  /*1250*/  MUFU.RCP R18, R18 ;  /* 0x0000001200127308 */ /* 0x001e240000001000 */
[----:B0-----:R-:W-:-:S06]  /*1260*/  VIADD R5, R18, 0xffffffe ;  /* 0x0ffffffe12057836 */ /* 0x001fcc0000000000 */
[----:B------:R-:W0:Y:S02]  /*1270*/  F2I.FTZ.U32.TRUNC.NTZ R5, R5 ;  /* 0x0000000500057305 */ /* 0x000e24000021f000 */
[----:B0-----:R-:W-:Y:S01]  /*1280*/  IADD3 R27, PT, PT, RZ, -R5, RZ ;  /* 0x80000005ff1b7210 */ /* 0x001fe20007ffe0ff */
[----:B------:R-:W-:Y:S06]  /*1290*/  @P0 BRA `(.L_x_11) ;  /* 0x00000004009c0947 */ /* 0x000fec0003800000 */
[----:B------:R-:W0:Y:S01]  /*12a0*/  LDC R33, c[0x0][0x388] ;  /* 0x0000e200ff217b82 */ /* 0x000e220000000800 */
[----:B------:R-:W1:Y:S01]  /*12b0*/  LDCU.64 UR10, c[0x0][0x380] ;  /* 0x00007000ff0a77ac */ /* 0x000e620008000a00 */
[-C--:B0-----:R-:W-:Y:S02]  /*12c0*/  IABS R18, R33.reuse ;  /* 0x0000002100127213 */ /* 0x081fe40000000000 */
[----:B------:R-:W-:Y:S02]  /*12d0*/  IADD3 R22, PT, PT, R3, R33, R24 ;  /* 0x0000002103167210 */ /* 0x000fe40007ffe018 */
[----:B------:R-:W0:Y:S01]  /*12e0*/  I2F.RP R26, R18 ;  /* 0x00000012001a7306 */ /* 0x000e220000209400 */
[----:B------:R-:W-:Y:S02]  /*12f0*/  ISETP.NE.AND P3, PT, R33, RZ, PT ;  /* 0x000000ff2100720c */ /* 0x000fe40003f65270 */
[----:B------:R-:W-:Y:S02]  /*1300*/  IABS R36, R22 ;  /* 0x0000001600247213 */ /* 0x000fe40000000000 */
[----:B------:R-:W-:-:S03]  /*1310*/  ISETP.GE.AND P1, PT, R22, RZ, PT ;  /* 0x000000ff1600720c */ /* 0x000fc60003f26270 */
[----:B0-----:R-:W0:Y:S02]  /*1320*/  MUFU.RCP R26, R26 ;  /* 0x0000001a001a7308 */ /* 0x001e240000001000 */
[----:B0-----:R-:W-:-:S06]  /*1330*/  VIADD R28, R26, 0xffffffe ;  /* 0x0ffffffe1a1c7836 */ /* 0x001fcc0000000000 */
[----:B------:R0:W2:Y:S02]  /*1340*/  F2I.FTZ.U32.TRUNC.NTZ R29, R28 ;  /* 0x0000001c001d7305 */ /* 0x0000a4000021f000 */
[----:B0-----:R-:W-:Y:S02]  /*1350*/  HFMA2 R28, -RZ, RZ, 0, 0 ;  /* 0x00000000ff1c7431 */ /* 0x001fe400000001ff */
[----:B--2---:R-:W-:-:S04]  /*1360*/  IMAD.MOV R35, RZ, RZ, -R29 ;  /* 0x000000ffff237224 */ /* 0x004fc800078e0a1d */
[----:B------:R-:W-:-:S04]  /*1370*/  IMAD R35, R35, R18, RZ ;  /* 0x0000001223237224 */ /* 0x000fc800078e02ff */
[----:B------:R-:W-:-:S04]  /*1380*/  IMAD.HI.U32 R34, R29, R35, R28 ;  /* 0x000000231d227227 */ /* 0x000fc800078e001c */
[----:B------:R-:W-:Y:S01]  /*1390*/  IMAD.MOV.U32 R29, RZ, RZ, R36 ;  /* 0x000000ffff1d7224 */ /* 0x000fe200078e0024 */
[----:B------:R-:W-:-:S03]  /*13a0*/  IADD3 R36, PT, PT, R22, 0x1, RZ ;  /* 0x0000000116247810 */ /* 0x000fc60007ffe0ff */
[----:B------:R-:W-:Y:S01]  /*13b0*/  IMAD.HI.U32 R26, R34, R29, RZ ;  /* 0x0000001d221a7227 */ /* 0x000fe200078e00ff */
[----:B------:R-:W-:-:S03]  /*13c0*/  IABS R35, R36 ;  /* 0x0000002400237213 */ /* 0x000fc60000000000 */
[----:B------:R-:W-:-:S04]  /*13d0*/  IMAD.MOV R26, RZ, RZ, -R26 ;  /* 0x000000ffff1a7224 */ /* 0x000fc800078e0a1a */
[----:B------:R-:W-:Y:S02]  /*13e0*/  IMAD R29, R18, R26, R29 ;  /* 0x0000001a121d7224 */ /* 0x000fe400078e021d */
[----:B------:R-:W-:-:S03]  /*13f0*/  IMAD.HI.U32 R26, R34, R35, RZ ;  /* 0x00000023221a7227 */ /* 0x000fc600078e00ff */
[----:B------:R-:W-:Y:S01]  /*1400*/  ISETP.GT.U32.AND P0, PT, R18, R29, PT ;  /* 0x0000001d1200720c */ /* 0x000fe20003f04070 */
[----:B------:R-:W-:-:S04]  /*1410*/  IMAD.MOV R26, RZ, RZ, -R26 ;  /* 0x000000ffff1a7224 */ /* 0x000fc800078e0a1a */
[----:B------:R-:W-:Y:S01]  /*1420*/  IMAD R35, R18, R26, R35 ;  /* 0x0000001a12237224 */ /* 0x000fe200078e0223 */
[----:B------:R-:W-:-:S04]  /*1430*/  LOP3.LUT R26, RZ, R33, RZ, 0x33, !PT ;  /* 0x00000021ff1a7212 */ /* 0x000fc800078e33ff */
[----:B------:R-:W-:-:S03]  /*1440*/  ISETP.GT.U32.AND P2, PT, R18, R35, PT ;  /* 0x000000231200720c */ /* 0x000fc60003f44070 */
[----:B------:R-:W-:-:S05]  /*1450*/  @!P0 IMAD.IADD R29, R29, 0x1, -R18 ;  /* 0x000000011d1d8824 */ /* 0x000fca00078e0a12 */
[----:B------:R-:W-:-:S05]  /*1460*/  ISETP.GT.U32.AND P0, PT, R18, R29, PT ;  /* 0x0000001d1200720c */ /* 0x000fca0003f04070 */
[----:B------:R-:W-:-:S08]  /*1470*/  @!P2 IMAD.IADD R35, R35, 0x1, -R18 ;  /* 0x000000012323a824 */ /* 0x000fd000078e0a12 */
[----:B------:R-:W-:Y:S02]  /*1480*/  @!P0 IADD3 R29, PT, PT, R29, -R18, RZ ;  /* 0x800000121d1d8210 */ /* 0x000fe40007ffe0ff */
[----:B------:R-:W-:-:S03]  /*1490*/  ISETP.GT.U32.AND P0, PT, R18, R35, PT ;  /* 0x000000231200720c */ /* 0x000fc60003f04070 */
[----:B------:R-:W-:Y:S01]  /*14a0*/  @!P1 IMAD.MOV R29, RZ, RZ, -R29 ;  /* 0x000000ffff1d9224 */ /* 0x000fe200078e0a1d */
[----:B------:R-:W-:-:S04]  /*14b0*/  ISETP.GE.AND P1, PT, R36, RZ, PT ;  /* 0x000000ff2400720c */ /* 0x000fc80003f26270 */
[----:B------:R-:W-:-:S04]  /*14c0*/  SEL R28, R26, R29, !P3 ;  /* 0x0000001d1a1c7207 */ /* 0x000fc80005800000 */
[--C-:B------:R-:W-:Y:S02]  /*14d0*/  SHF.R.S32.HI R29, RZ, 0x1f, R28.reuse ;  /* 0x0000001fff1d7819 */ /* 0x100fe4000001141c */
[----:B------:R-:W-:Y:S01]  /*14e0*/  @!P0 IADD3 R35, PT, PT, R35, -R18, RZ ;  /* 0x8000001223238210 */ /* 0x000fe20007ffe0ff */
[----:B------:R-:W-:-:S04]  /*14f0*/  IMAD.WIDE R28, R32, R33, R28 ;  /* 0x00000021201c7225 */ /* 0x000fc800078e021c */
[----:B------:R-:W-:Y:S01]  /*1500*/  @!P1 IMAD.MOV R35, RZ, RZ, -R35 ;  /* 0x000000ffff239224 */ /* 0x000fe200078e0a23 */
[----:B-1----:R-:W-:-:S04]  /*1510*/  LEA R44, P0, R28, UR10, 0x2 ;  /* 0x0000000a1c2c7c11 */ /* 0x002fc8000f8010ff */
[----:B------:R-:W-:Y:S02]  /*1520*/  LEA.HI.X R45, R28, UR11, R29, 0x2, P0 ;  /* 0x0000000b1c2d7c11 */ /* 0x000fe400080f141d */
[----:B------:R-:W-:-:S03]  /*1530*/  SEL R28, R26, R35, !P3 ;  /* 0x000000231a1c7207 */ /* 0x000fc60005800000 */
[----:B------:R-:W2:Y:S01]  /*1540*/  LDG.E.U8 R22, desc[UR8][R44.64] ;  /* 0x000000082c167981 */ /* 0x000ea2000c1e1100 */
[----:B------:R-:W-:-:S03]  /*1550*/  SHF.R.S32.HI R29, RZ, 0x1f, R28 ;  /* 0x0000001fff1d7819 */ /* 0x000fc6000001141c */
[----:B------:R-:W3:Y:S01]  /*1560*/  LDG.E.U8 R37, desc[UR8][R44.64+0x1] ;  /* 0x000001082c257981 */ /* 0x000ee2000c1e1100 */
[----:B------:R-:W-:-:S03]  /*1570*/  IMAD.WIDE R28, R32, R33, R28 ;  /* 0x00000021201c7225 */ /* 0x000fc600078e021c */
[----:B------:R-:W4:Y:S01]  /*1580*/  LDG.E.U8 R18, desc[UR8][R44.64+0x2] ;  /* 0x000002082c127981 */ /* 0x000f22000c1e1100 */
[----:B------:R-:W-:-:S04]  /*1590*/  LEA R42, P0, R28, UR10, 0x2 ;  /* 0x0000000a1c2a7c11 */ /* 0x000fc8000f8010ff */
[----:B------:R-:W-:-:S05]  /*15a0*/  LEA.HI.X R43, R28, UR11, R29, 0x2, P0 ;  /* 0x0000000b1c2b7c11 */ /* 0x000fca00080f141d */
[----:B------:R-:W5:Y:S04]  /*15b0*/  LDG.E.U8 R29, desc[UR8][R42.64] ;  /* 0x000000082a1d7981 */ /* 0x000f68000c1e1100 */
[----:B------:R-:W5:Y:S04]  /*15c0*/  LDG.E.U8 R33, desc[UR8][R42.64+0x1] ;  /* 0x000001082a217981 */ /* 0x000f68000c1e1100 */
[----:B------:R0:W5:Y:S01]  /*15d0*/  LDG.E.U8 R35, desc[UR8][R42.64+0x2] ;  /* 0x000002082a237981 */ /* 0x000162000c1e1100 */
[----:B------:R-:W-:Y:S01]  /*15e0*/  USHF.R.S32.HI UR5, URZ, 0x1f, UR4 ;  /* 0x0000001fff057899 */ /* 0x000fe20008011404 */
[----:B------:R-:W-:-:S02]  /*15f0*/  SHF.R.S32.HI R41, RZ, 0x1f, R3 ;  /* 0x0000001fff297819 */ /* 0x000fc40000011403 */
[----:B0-----:R-:W-:Y:S01]  /*1600*/  MOV R43, R11 ;  /* 0x0000000b002b7202 */ /* 0x001fe20000000f00 */
[----:B------:R-:W-:Y:S02]  /*1610*/  IMAD.MOV.U32 R42, RZ, RZ, R10 ;  /* 0x000000ffff2a7224 */ /* 0x000fe400078e000a */
[C---:B--2---:R-:W-:Y:S01]  /*1620*/  IMAD.WIDE.U32 R10, R22.reuse, UR4, R8 ;  /* 0x00000004160a7c25 */ /* 0x044fe2000f8e0008 */
[----:B------:R-:W-:-:S03]  /*1630*/  IADD3 R26, P0, PT, R22, R23, RZ ;  /* 0x00000017161a7210 */ /* 0x000fc60007f1e0ff */
[----:B---3--:R-:W-:-:S04]  /*1640*/  IMAD.WIDE.U32 R8, R3, R37, R42 ;  /* 0x0000002503087225 */ /* 0x008fc800078e002a */
[C---:B------:R-:W-:Y:S01]  /*1650*/  IMAD.WIDE.U32 R12, R37.reuse, UR4, R12 ;  /* 0x00000004250c7c25 */ /* 0x040fe2000f8e000c */
[----:B------:R-:W-:-:S03]  /*1660*/  IADD3 R20, P1, PT, R37, R20, RZ ;  /* 0x0000001425147210 */ /* 0x000fc60007f3e0ff */
[----:B------:R-:W-:-:S04]  /*1670*/  IMAD.WIDE.U32 R6, R3, R22, R6 ;  /* 0x0000001603067225 */ /* 0x000fc800078e0006 */
[C---:B------:R-:W-:Y:S02]  /*1680*/  IMAD R23, R22.reuse, UR5, R11 ;  /* 0x0000000516177c24 */ /* 0x040fe4000f8e020b */
[CC--:B------:R-:W-:Y:S02]  /*1690*/  IMAD R9, R37.reuse, R41.reuse, R9 ;  /* 0x0000002925097224 */ /* 0x0c0fe400078e0209 */
[----:B------:R-:W-:Y:S02]  /*16a0*/  IMAD R11, R37, UR5, R13 ;  /* 0x00000005250b7c24 */ /* 0x000fe4000f8e020d */
[----:B------:R-:W-:Y:S02]  /*16b0*/  IMAD R7, R22, R41, R7 ;  /* 0x0000002916077224 */ /* 0x000fe400078e0207 */
[----:B----4-:R-:W-:-:S04]  /*16c0*/  IMAD.WIDE.U32 R36, R3, R18, R14 ;  /* 0x0000001203247225 */ /* 0x010fc800078e000e */
[----:B------:R-:W-:Y:S02]  /*16d0*/  IMAD.MOV.U32 R22, RZ, RZ, R10 ;  /* 0x000000ffff167224 */ /* 0x000fe400078e000a */
[----:B------:R-:W-:Y:S01]  /*16e0*/  IMAD.WIDE.U32 R14, R18, UR4, R16 ;  /* 0x00000004120e7c25 */ /* 0x000fe2000f8e0010 */
[----:B------:R-:W-:-:S03]  /*16f0*/  IADD3 R16, PT, PT, R3, 0x1, RZ ;  /* 0x0000000103107810 */ /* 0x000fc60007ffe0ff */
[----:B------:R-:W-:Y:S02]  /*1700*/  IMAD.MOV.U32 R10, RZ, RZ, R12 ;  /* 0x000000ffff0a7224 */ /* 0x000fe400078e000c */
[----:B------:R-:W-:Y:S02]  /*1710*/  IMAD R13, R18, R41, R37 ;  /* 0x00000029120d7224 */ /* 0x000fe400078e0225 */
[----:B------:R-:W-:Y:S02]  /*1720*/  IMAD.MOV.U32 R12, RZ, RZ, R36 ;  /* 0x000000ffff0c7224 */ /* 0x000fe400078e0024 */
[----:B-----5:R-:W-:-:S04]  /*1730*/  IMAD.WIDE.U32 R36, R29, UR4, R22 ;  /* 0x000000041d247c25 */ /* 0x020fc8000f8e0016 */
[----:B------:R-:W-:Y:S01]  /*1740*/  IMAD.WIDE.U32 R40, R16, R33, R8 ;  /* 0x0000002110287225 */ /* 0x000fe200078e0008 */
[----:B------:R-:W-:-:S03]  /*1750*/  SHF.R.S32.HI R28, RZ, 0x1f, R16 ;  /* 0x0000001fff1c7819 */ /* 0x000fc60000011410 */
[----:B------:R-:W-:Y:S02]  /*1760*/  IMAD R9, R29, UR5, R37 ;  /* 0x000000051d097c24 */ /* 0x000fe4000f8e0225 */
[----:B------:R-:W-:Y:S02]  /*1770*/  IMAD.MOV.U32 R8, RZ, RZ, R36 ;  /* 0x000000ffff087224 */ /* 0x000fe400078e0024 */
[C---:B------:R-:W-:Y:S01]  /*1780*/  IMAD R15, R18.reuse, UR5, R15 ;  /* 0x00000005120f7c24 */ /* 0x040fe2000f8e020f */
[----:B------:R-:W-:Y:S01]  /*1790*/  IADD3 R18, P2, PT, R18, R21, RZ ;  /* 0x0000001512127210 */ /* 0x000fe20007f5e0ff */
[----:B------:R-:W-:Y:S01]  /*17a0*/  IMAD.WIDE.U32 R36, R33, UR4, R10 ;  /* 0x0000000421247c25 */ /* 0x000fe2000f8e000a */
[----:B------:R-:W-:-:S03]  /*17b0*/  IADD3 R23, P3, PT, R29, R26, RZ ;  /* 0x0000001a1d177210 */ /* 0x000fc60007f7e0ff */
[----:B------:R-:W-:Y:S01]  /*17c0*/  IMAD.WIDE.U32 R6, R16, R29, R6 ;  /* 0x0000001d10067225 */ /* 0x000fe200078e0006 */
[----:B------:R-:W-:-:S03]  /*17d0*/  IADD3 R21, P5, PT, R35, R18, RZ ;  /* 0x0000001223157210 */ /* 0x000fc60007fbe0ff */
[----:B------:R-:W-:Y:S01]  /*17e0*/  IMAD.WIDE.U32 R16, R16, R35, R12 ;  /* 0x0000002310107225 */ /* 0x000fe200078e000c */
[----:B------:R-:W-:-:S03]  /*17f0*/  IADD3.X R31, PT, PT, RZ, R31, RZ, P2, !PT ;  /* 0x0000001fff1f7210 */ /* 0x000fc600017fe4ff */
[C---:B------:R-:W-:Y:S02]  /*1800*/  IMAD R13, R33.reuse, UR5, R37 ;  /* 0x00000005210d7c24 */ /* 0x040fe4000f8e0225 */
[----:B------:R-:W-:Y:S01]  /*1810*/  IMAD.MOV.U32 R12, RZ, RZ, R36 ;  /* 0x000000ffff0c7224 */ /* 0x000fe200078e0024 */
[----:B------:R-:W-:Y:S01]  /*1820*/  IADD3 R20, P4, PT, R33, R20, RZ ;  /* 0x0000001421147210 */ /* 0x000fe20007f9e0ff */
[----:B------:R-:W-:-:S04]  /*1830*/  IMAD.WIDE.U32 R36, R35, UR4, R14 ;  /* 0x0000000423247c25 */ /* 0x000fc8000f8e000e */
[----:B------:R-:W-:Y:S02]  /*1840*/  IMAD.X R39, RZ, RZ, R39, P1 ;  /* 0x000000ffff277224 */ /* 0x000fe400008e0627 */
[----:B------:R-:W-:Y:S01]  /*1850*/  IMAD.X R0, RZ, RZ, R0, P0 ;  /* 0x000000ffff007224 */ /* 0x000fe200000e0600 */
[----:B------:R-:W-:Y:S01]  /*1860*/  MOV R10, R40 ;  /* 0x00000028000a7202 */ /* 0x000fe20000000f00 */
[----:B------:R-:W-:Y:S01]  /*1870*/  IMAD R15, R35, R28, R17 ;  /* 0x0000001c230f7224 */ /* 0x000fe200078e0211 */
[----:B------:R-:W-:Y:S01]  /*1880*/  IADD3.X R39, PT, PT, RZ, R39, RZ, P4, !PT ;  /* 0x00000027ff277210 */ /* 0x000fe200027fe4ff */
[----:B------:R-:W-:Y:S01]  /*1890*/  IMAD.MOV.U32 R14, RZ, RZ, R16 ;  /* 0x000000ffff0e7224 */ /* 0x000fe200078e0010 */
[----:B------:R-:W-:Y:S01]  /*18a0*/  MOV R16, R36 ;  /* 0x0000002400107202 */ /* 0x000fe20000000f00 */
[-C--:B------:R-:W-:Y:S02]  /*18b0*/  IMAD R7, R29, R28.reuse, R7 ;  /* 0x0000001c1d077224 */ /* 0x080fe400078e0207 */
[----:B------:R-:W-:-:S02]  /*18c0*/  IMAD R11, R33, R28, R41 ;  /* 0x0000001c210b7224 */ /* 0x000fc400078e0229 */
[----:B------:R-:W-:Y:S02]  /*18d0*/  IMAD R17, R35, UR5, R37 ;  /* 0x0000000523117c24 */ /* 0x000fe4000f8e0225 */
[----:B------:R-:W-:Y:S02]  /*18e0*/  VIADD R3, R3, 0x2 ;  /* 0x0000000203037836 */ /* 0x000fe40000000000 */
[----:B------:R-:W-:Y:S02]  /*18f0*/  IMAD.X R0, RZ, RZ, R0, P3 ;  /* 0x000000ffff007224 */ /* 0x000fe400018e0600 */
[----:B------:R-:W-:-:S07]  /*1900*/  IMAD.X R31, RZ, RZ, R31, P5 ;  /* 0x000000ffff1f7224 */ /* 0x000fce00028e061f */
.L_x_11:
[----:B------:R-:W-:Y:S05]  /*1910*/  BSYNC.RECONVERGENT B1 ;  /* 0x0000000000017941 */ /* 0x000fea0003800200 */
.L_x_10:
[----:B------:R-:W-:Y:S01]  /*1920*/  IADD3 R28, PT, PT, R3, R19, R24 ;  /* 0x00000013031c7210 */ /* 0x000fe20007ffe018 */
[----:B------:R-:W-:Y:S01]  /*1930*/  IMAD R18, R27, R2, RZ ;  /* 0x000000021b127224 */ /* 0x000fe200078e02ff */
[----:B------:R-:W-:Y:S01]  /*1940*/  MOV R27, R5 ;  /* 0x00000005001b7202 */ /* 0x000fe20000000f00 */
[----:B------:R-:W-:Y:S01]  /*1950*/  IMAD.MOV.U32 R26, RZ, RZ, RZ ;  /* 0x000000ffff1a7224 */ /* 0x000fe200078e00ff */
[----:B------:R-:W-:Y:S01]  /*1960*/  IABS R22, R28 ;  /* 0x0000001c00167213 */ /* 0x000fe20000000000 */
[----:B------:R-:W0:Y:S01]  /*1970*/  LDCU.64 UR10, c[0x0][0x380] ;  /* 0x00007000ff0a77ac */ /* 0x000e220008000a00 */
[----:B------:R-:W-:Y:S01]  /*1980*/  ISETP.GE.AND P1, PT, R28, RZ, PT ;  /* 0x000000ff1c00720c */ /* 0x000fe20003f26270 */
[----:B------:R-:W-:Y:S01]  /*1990*/  IMAD.HI.U32 R18, R5, R18, R26 ;  /* 0x0000001205127227 */ /* 0x000fe200078e001a */
[----:B------:R-:W-:-:S03]  /*19a0*/  ISETP.NE.AND P2, PT, R19, RZ, PT ;  /* 0x000000ff1300720c */ /* 0x000fc60003f45270 */
[----:B------:R-:W-:-:S04]  /*19b0*/  IMAD.MOV.U32 R27, RZ, RZ, R22 ;  /* 0x000000ffff1b7224 */ /* 0x000fc800078e0016 */
[----:B------:R-:W-:-:S04]  /*19c0*/  IMAD.HI.U32 R5, R18, R27, RZ ;  /* 0x0000001b12057227 */ /* 0x000fc800078e00ff */
[----:B------:R-:W-:-:S04]  /*19d0*/  IMAD.MOV R5, RZ, RZ, -R5 ;  /* 0x000000ffff057224 */ /* 0x000fc800078e0a05 */
[----:B------:R-:W-:-:S05]  /*19e0*/  IMAD R5, R2, R5, R27 ;  /* 0x0000000502057224 */ /* 0x000fca00078e021b */
[----:B------:R-:W-:-:S13]  /*19f0*/  ISETP.GT.U32.AND P0, PT, R2, R5, PT ;  /* 0x000000050200720c */ /* 0x000fda0003f04070 */
[----:B------:R-:W-:-:S04]  /*1a00*/  @!P0 IADD3 R5, PT, PT, R5, -R2, RZ ;  /* 0x8000000205058210 */ /* 0x000fc80007ffe0ff */
[----:B------:R-:W-:-:S13]  /*1a10*/  ISETP.GT.U32.AND P0, PT, R2, R5, PT ;  /* 0x000000050200720c */ /* 0x000fda0003f04070 */
[----:B------:R-:W-:-:S04]  /*1a20*/  @!P0 IMAD.IADD R5, R5, 0x1, -R2 ;  /* 0x0000000105058824 */ /* 0x000fc800078e0a02 */
[----:B------:R-:W-:Y:S01]  /*1a30*/  @!P1 IMAD.MOV R5, RZ, RZ, -R5 ;  /* 0x000000ffff059224 */ /* 0x000fe200078e0a05 */
[----:B------:R-:W-:-:S04]  /*1a40*/  @!P2 LOP3.LUT R5, RZ, R19, RZ, 0x33, !PT ;  /* 0x00000013ff05a212 */ /* 0x000fc800078e33ff */
[----:B------:R-:W-:Y:S02]  /*1a50*/  SHF.R.S32.HI R27, RZ, 0x1f, R5 ;  /* 0x0000001fff1b7819 */ /* 0x000fe40000011405 */
[----:B------:R-:W-:-:S05]  /*1a60*/  MOV R26, R5 ;  /* 0x00000005001a7202 */ /* 0x000fca0000000f00 */
[----:B------:R-:W-:-:S03]  /*1a70*/  IMAD.WIDE R26, R32, R19, R26 ;  /* 0x00000013201a7225 */ /* 0x000fc600078e021a */
[----:B0-----:R-:W-:-:S04]  /*1a80*/  LEA R18, P0, R26, UR10, 0x2 ;  /* 0x0000000a1a127c11 */ /* 0x001fc8000f8010ff */
[----:B------:R-:W-:-:S05]  /*1a90*/  LEA.HI.X R19, R26, UR11, R27, 0x2, P0 ;  /* 0x0000000b1a137c11 */ /* 0x000fca00080f141b */
[----:B------:R-:W2:Y:S04]  /*1aa0*/  LDG.E.U8 R27, desc[UR8][R18.64] ;  /* 0x00000008121b7981 */ /* 0x000ea8000c1e1100 */
[----:B------:R-:W3:Y:S04]  /*1ab0*/  LDG.E.U8 R29, desc[UR8][R18.64+0x1] ;  /* 0x00000108121d7981 */ /* 0x000ee8000c1e1100 */
[----:B------:R-:W4:Y:S01]  /*1ac0*/  LDG.E.U8 R2, desc[UR8][R18.64+0x2] ;  /* 0x0000020812027981 */ /* 0x000f22000c1e1100 */
[----:B------:R-:W-:Y:S01]  /*1ad0*/  USHF.R.S32.HI UR5, URZ, 0x1f, UR4 ;  /* 0x0000001fff057899 */ /* 0x000fe20008011404 */
[----:B------:R-:W-:-:S02]  /*1ae0*/  SHF.R.S32.HI R5, RZ, 0x1f, R3 ;  /* 0x0000001fff057819 */ /* 0x000fc40000011403 */
[C---:B--2---:R-:W-:Y:S01]  /*1af0*/  IADD3 R23, P0, PT, R27.reuse, R23, RZ ;  /* 0x000000171b177210 */ /* 0x044fe20007f1e0ff */
[----:B------:R-:W-:Y:S01]  /*1b00*/  IMAD.WIDE.U32 R6, R27, R3, R6 ;  /* 0x000000031b067225 */ /* 0x000fe200078e0006 */
[----:B---3--:R-:W-:-:S03]  /*1b10*/  IADD3 R20, P1, PT, R29, R20, RZ ;  /* 0x000000141d147210 */ /* 0x008fc60007f3e0ff */
[----:B------:R-:W-:Y:S01]  /*1b20*/  IMAD.WIDE.U32 R8, R27, UR4, R8 ;  /* 0x000000041b087c25 */ /* 0x000fe2000f8e0008 */
[----:B----4-:R-:W-:-:S03]  /*1b30*/  IADD3 R21, P2, PT, R2, R21, RZ ;  /* 0x0000001502157210 */ /* 0x010fc60007f5e0ff */
[----:B------:R-:W-:Y:S01]  /*1b40*/  IMAD.WIDE.U32 R10, R29, R3, R10 ;  /* 0x000000031d0a7225 */ /* 0x000fe200078e000a */
[----:B------:R-:W-:-:S03]  /*1b50*/  IADD3.X R31, PT, PT, RZ, R31, RZ, P2, !PT ;  /* 0x0000001fff1f7210 */ /* 0x000fc600017fe4ff */
[----:B------:R-:W-:-:S04]  /*1b60*/  IMAD.WIDE.U32 R12, R29, UR4, R12 ;  /* 0x000000041d0c7c25 */ /* 0x000fc8000f8e000c */
[----:B------:R-:W-:-:S04]  /*1b70*/  IMAD.WIDE.U32 R14, R2, R3, R14 ;  /* 0x00000003020e7225 */ /* 0x000fc800078e000e */
[----:B------:R-:W-:-:S04]  /*1b80*/  IMAD.WIDE.U32 R16, R2, UR4, R16 ;  /* 0x0000000402107c25 */ /* 0x000fc8000f8e0010 */
[CC--:B------:R-:W-:Y:S02]  /*1b90*/  IMAD R7, R27.reuse, R5.reuse, R7 ;  /* 0x000000051b077224 */ /* 0x0c0fe400078e0207 */
[----:B------:R-:W-:Y:S02]  /*1ba0*/  IMAD R9, R27, UR5, R9 ;  /* 0x000000051b097c24 */ /* 0x000fe4000f8e0209 */
[CC--:B------:R-:W-:Y:S02]  /*1bb0*/  IMAD R11, R29.reuse, R5.reuse, R11 ;  /* 0x000000051d0b7224 */ /* 0x0c0fe400078e020b */
[----:B------:R-:W-:Y:S02]  /*1bc0*/  IMAD R13, R29, UR5, R13 ;  /* 0x000000051d0d7c24 */ /* 0x000fe4000f8e020d */
[C---:B------:R-:W-:Y:S02]  /*1bd0*/  IMAD R15, R2.reuse, R5, R15 ;  /* 0x00000005020f7224 */ /* 0x040fe400078e020f */
[----:B------:R-:W-:-:S02]  /*1be0*/  IMAD R17, R2, UR5, R17 ;  /* 0x0000000502117c24 */ /* 0x000fc4000f8e0211 */
[----:B------:R-:W-:Y:S02]  /*1bf0*/  IMAD.X R0, RZ, RZ, R0, P0 ;  /* 0x000000ffff007224 */ /* 0x000fe400000e0600 */
[----:B------:R-:W-:-:S07]  /*1c00*/  IMAD.X R39, RZ, RZ, R39, P1 ;  /* 0x000000ffff277224 */ /* 0x000fce00008e0627 */
.L_x_5:
[----:B-1----:R-:W-:Y:S05]  /*1c10*/  BSYNC.RECONVERGENT B0 ;  /* 0x0000000000007941 */ /* 0x002fea0003800200 */
.L_x_4:
[----:B------:R-:W0:Y:S01]  /*1c20*/  LDCU UR6, c[0x0][0x390] ;  /* 0x00007200ff0677ac */ /* 0x000e220008000800 */
[----:B------:R-:W-:Y:S02]  /*1c30*/  UIADD3 UR5, UPT, UPT, UR4, 0x1, URZ ;  /* 0x0000000104057890 */ /* 0x000fe4000fffe0ff */
[----:B0-----:R-:W-:-:S05]  /*1c40*/  UISETP.NE.AND UP0, UPT, UR4, UR6, UPT ;  /* 0x000000060400728c */ /* 0x001fca000bf05270 */
[----:B------:R-:W-:-:S04]  /*1c50*/  UMOV UR4, UR5 ;  /* 0x0000000500047c82 */ /* 0x000fc80008000000 */
[----:B------:R-:W-:Y:S05]  /*1c60*/  BRA.U UP0, `(.L_x_12) ;  /* 0xffffffe500947547 */ /* 0x000fea000b83ffff */
.L_x_0:
[----:B------:R-:W-:Y:S01]  /*1c70*/  ISETP.NE.U32.AND P0, PT, R23, RZ, PT ;  /* 0x000000ff1700720c */ /* 0x000fe20003f05070 */
[----:B------:R-:W-:Y:S01]  /*1c80*/  BSSY.RECONVERGENT B2, `(.L_x_13) ;  /* 0x0000056000027945 */ /* 0x000fe20003800200 */
[----:B------:R-:W-:Y:S01]  /*1c90*/  IADD3 R18, P1, P2, R21, R20, R23 ;  /* 0x0000001415127210 */ /* 0x000fe20007a3e017 */
[----:B------:R-:W-:Y:S01]  /*1ca0*/  IMAD.MOV.U32 R22, RZ, RZ, RZ ;  /* 0x000000ffff167224 */ /* 0x000fe200078e00ff */
[----:B------:R-:W-:Y:S01]  /*1cb0*/  ISETP.NE.AND.EX P0, PT, R0, RZ, PT, P0 ;  /* 0x000000ff0000720c */ /* 0x000fe20003f05300 */
[----:B------:R-:W-:Y:S01]  /*1cc0*/  IMAD.MOV.U32 R5, RZ, RZ, RZ ;  /* 0x000000ffff057224 */ /* 0x000fe200078e00ff */
[----:B------:R-:W-:Y:S02]  /*1cd0*/  MOV R3, RZ ;  /* 0x000000ff00037202 */ /* 0x000fe40000000f00 */
[----:B------:R-:W-:-:S09]  /*1ce0*/  IADD3.X R19, PT, PT, R31, R39, R0, P1, P2 ;  /* 0x000000271f137210 */ /* 0x000fd20000fe4400 */
[----:B------:R-:W-:Y:S05]  /*1cf0*/  @!P0 BRA `(.L_x_14) ;  /* 0x0000000400388947 */ /* 0x000fea0003800000 */
[----:B------:R-:W-:Y:S01]  /*1d00*/  IMAD.MOV.U32 R3, RZ, RZ, R0 ;  /* 0x000000ffff037224 */ /* 0x000fe200078e0000 */
[----:B------:R-:W-:Y:S01]  /*1d10*/  BSSY.RECONVERGENT B3, `(.L_x_15) ;  /* 0x0000010000037945 */ /* 0x000fe20003800200 */
[----:B------:R-:W-:Y:S01]  /*1d20*/  IMAD.MOV.U32 R2, RZ, RZ, R23 ;  /* 0x000000ffff027224 */ /* 0x000fe200078e0017 */
[----:B------:R-:W-:Y:S08]  /*1d30*/  I2F.S64 R0, R6 ;  /* 0x0000000600007312 */ /* 0x000ff00000301400 */
[----:B------:R-:W0:Y:S08]  /*1d40*/  I2F.S64 R3, R2 ;  /* 0x0000000200037312 */ /* 0x000e300000301400 */
[----:B0-----:R-:W0:Y:S08]  /*1d50*/  MUFU.RCP R22, R3 ;  /* 0x0000000300167308 */ /* 0x001e300000001000 */
[----:B------:R-:W2:Y:S01]  /*1d60*/  FCHK P0, R0, R3 ;  /* 0x0000000300007302 */ /* 0x000ea20000000000 */
[----:B0-----:R-:W-:-:S04]  /*1d70*/  FFMA R5, -R3, R22, 1 ;  /* 0x3f80000003057423 */ /* 0x001fc80000000116 */
[----:B------:R-:W-:-:S04]  /*1d80*/  FFMA R5, R22, R5, R22 ;  /* 0x0000000516057223 */ /* 0x000fc80000000016 */
[----:B------:R-:W-:-:S04]  /*1d90*/  FFMA R22, R0, R5, RZ ;  /* 0x0000000500167223 */ /* 0x000fc800000000ff */
[----:B------:R-:W-:-:S04]  /*1da0*/  FFMA R26, -R3, R22, R0 ;  /* 0x00000016031a7223 */ /* 0x000fc80000000100 */
[----:B------:R-:W-:Y:S01]  /*1db0*/  FFMA R5, R5, R26, R22 ;  /* 0x0000001a05057223 */ /* 0x000fe20000000016 */
[----:B--2---:R-:W-:Y:S06]  /*1dc0*/  @!P0 BRA `(.L_x_16) ;  /* 0x0000000000108947 */ /* 0x004fec0003800000 */
[----:B------:R-:W-:Y:S02]  /*1dd0*/  MOV R36, R3 ;  /* 0x0000000300247202 */ /* 0x000fe40000000f00 */
[----:B------:R-:W-:-:S07]  /*1de0*/  MOV R2, 0x1e00 ;  /* 0x00001e0000027802 */ /* 0x000fce0000000f00 */
[----:B-1----:R-:W-:Y:S05]  /*1df0*/  CALL.REL.NOINC `($__internal_1_$__cuda_sm3x_div_rn_noftz_f32_slowpath) ;  /* 0x0000003800787944 */ /* 0x002fea0003c00000 */
[----:B------:R-:W-:-:S07]  /*1e00*/  IMAD.MOV.U32 R5, RZ, RZ, R0 ;  /* 0x000000ffff057224 */ /* 0x000fce00078e0000 */
.L_x_16:
[----:B-1----:R-:W-:Y:S05]  /*1e10*/  BSYNC.RECONVERGENT B3 ;  /* 0x0000000000037941 */ /* 0x002fea0003800200 */
.L_x_15:
[----:B------:R-:W0:Y:S01]  /*1e20*/  MUFU.RCP R22, R3 ;  /* 0x0000000300167308 */ /* 0x000e220000001000 */
[----:B------:R-:W-:Y:S07]  /*1e30*/  BSSY.RECONVERGENT B3, `(.L_x_17) ;  /* 0x000000e000037945 */ /* 0x000fee0003800200 */
[----:B------:R-:W1:Y:S01]  /*1e40*/  I2F.S64 R2, R8 ;  /* 0x0000000800027312 */ /* 0x000e620000301400 */
[----:B0-----:R-:W-:-:S04]  /*1e50*/  FFMA R27, -R3, R22, 1 ;  /* 0x3f800000031b7423 */ /* 0x001fc80000000116 */
[----:B------:R-:W-:-:S03]  /*1e60*/  FFMA R22, R22, R27, R22 ;  /* 0x0000001b16167223 */ /* 0x000fc60000000016 */
[----:B-1----:R-:W0:Y:S01]  /*1e70*/  FCHK P0, R2, R3 ;  /* 0x0000000302007302 */ /* 0x002e220000000000 */
[----:B------:R-:W-:-:S04]  /*1e80*/  FFMA R0, R22, R2, RZ ;  /* 0x0000000216007223 */ /* 0x000fc800000000ff */
[----:B------:R-:W-:-:S04]  /*1e90*/  FFMA R27, -R3, R0, R2 ;  /* 0x00000000031b7223 */ /* 0x000fc80000000102 */
[----:B------:R-:W-:Y:S01]  /*1ea0*/  FFMA R22, R22, R27, R0 ;  /* 0x0000001b16167223 */ /* 0x000fe20000000000 */
[----:B0-----:R-:W-:Y:S06]  /*1eb0*/  @!P0 BRA `(.L_x_18) ;  /* 0x0000000000148947 */ /* 0x001fec0003800000 */
[----:B------:R-:W-:Y:S01]  /*1ec0*/  IMAD.MOV.U32 R0, RZ, RZ, R2 ;  /* 0x000000ffff007224 */ /* 0x000fe200078e0002 */
[----:B------:R-:W-:Y:S02]  /*1ed0*/  MOV R36, R3 ;  /* 0x0000000300247202 */ /* 0x000fe40000000f00 */
[----:B------:R-:W-:-:S07]  /*1ee0*/  MOV R2, 0x1f00 ;  /* 0x00001f0000027802 */ /* 0x000fce0000000f00 */
[----:B------:R-:W-:Y:S05]  /*1ef0*/  CALL.REL.NOINC `($__internal_1_$__cuda_sm3x_div_rn_noftz_f32_slowpath) ;  /* 0x0000003800387944 */ /* 0x000fea0003c00000 */
[----:B------:R-:W-:-:S07]  /*1f00*/  IMAD.MOV.U32 R22, RZ, RZ, R0 ;  /* 0x000000ffff167224 */ /* 0x000fce00078e0000 */
.L_x_18:
[----:B------:R-:W-:Y:S05]  /*1f10*/  BSYNC.RECONVERGENT B3 ;  /* 0x0000000000037941 */ /* 0x000fea0003800200 */
.L_x_17:
[CC--:B------:R-:W-:Y:S01]  /*1f20*/  FSETP.GT.AND P2, PT, |R22|.reuse, |R5|.reuse, PT ;  /* 0x400000051600720b */ /* 0x0c0fe20003f44200 */
[----:B------:R-:W-:Y:S03]  /*1f30*/  BSSY.RECONVERGENT B3, `(.L_x_19) ;  /* 0x000000f000037945 */ /* 0x000fe60003800200 */
[----:B------:R-:W-:Y:S02]  /*1f40*/  FSEL R3, |R22|, |R5|, P2 ;  /* 0x4000000516037208 */ /* 0x000fe40001000200 */
[----:B------:R-:W-:Y:S02]  /*1f50*/  FSEL R0, |R5|, |R22|, P2 ;  /* 0x4000001605007208 */ /* 0x000fe40001000200 */
[----:B------:R-:W0:Y:S08]  /*1f60*/  MUFU.RCP R2, R3 ;  /* 0x0000000300027308 */ /* 0x000e300000001000 */
[----:B------:R-:W1:Y:S01]  /*1f70*/  FCHK P0, R0, R3 ;  /* 0x0000000300007302 */ /* 0x000e620000000000 */
[----:B0-----:R-:W-:-:S04]  /*1f80*/  FFMA R27, -R3, R2, 1 ;  /* 0x3f800000031b7423 */ /* 0x001fc80000000102 */
[----:B------:R-:W-:-:S04]  /*1f90*/  FFMA R27, R2, R27, R2 ;  /* 0x0000001b021b7223 */ /* 0x000fc80000000002 */
[----:B------:R-:W-:-:S04]  /*1fa0*/  FFMA R2, R0, R27, RZ ;  /* 0x0000001b00027223 */ /* 0x000fc800000000ff */
[----:B------:R-:W-:-:S04]  /*1fb0*/  FFMA R26, -R3, R2, R0 ;  /* 0x00000002031a7223 */ /* 0x000fc80000000100 */
[----:B------:R-:W-:Y:S01]  /*1fc0*/  FFMA R2, R27, R26, R2 ;  /* 0x0000001a1b027223 */ /* 0x000fe20000000002 */
[----:B-1----:R-:W-:Y:S06]  /*1fd0*/  @!P0 BRA `(.L_x_20) ;  /* 0x0000000000108947 */ /* 0x002fec0003800000 */
[----:B------:R-:W-:Y:S01]  /*1fe0*/  IMAD.MOV.U32 R36, RZ, RZ, R3 ;  /* 0x000000ffff247224 */ /* 0x000fe200078e0003 */
[----:B------:R-:W-:-:S07]  /*1ff0*/  MOV R2, 0x2010 ;  /* 0x0000201000027802 */ /* 0x000fce0000000f00 */
[----:B------:R-:W-:Y:S05]  /*2000*/  CALL.REL.NOINC `($__internal_1_$__cuda_sm3x_div_rn_noftz_f32_slowpath) ;  /* 0x0000003400f47944 */ /* 0x000fea0003c00000 */
[----:B------:R-:W-:-:S07]  /*2010*/  MOV R2, R0 ;  /* 0x0000000000027202 */ /* 0x000fce0000000f00 */
.L_x_20:
[----:B------:R-:W-:Y:S05]  /*2020*/  BSYNC.RECONVERGENT B3 ;  /* 0x0000000000037941 */ /* 0x000fea0003800200 */
.L_x_19:
[----:B------:R-:W-:Y:S02]  /*2030*/  IMAD.MOV.U32 R27, RZ, RZ, 0x3b33710b ;  /* 0x3b33710bff1b7424 */ /* 0x000fe400078e00ff */
[----:B------:R-:W-:Y:S01]  /*2040*/  FMUL R0, R2, R2 ;  /* 0x0000000202007220 */ /* 0x000fe20000400000 */
[----:B------:R-:W-:Y:S01]  /*2050*/  IMAD.MOV.U32 R26, RZ, RZ, 0x3f6ee581 ;  /* 0x3f6ee581ff1a7424 */ /* 0x000fe200078e00ff */
[C---:B------:R-:W-:Y:S02]  /*2060*/  ISETP.GE.AND P0, PT, R5.reuse, RZ, PT ;  /* 0x000000ff0500720c */ /* 0x040fe40003f06270 */
[C---:B------:R-:W-:Y:S01]  /*2070*/  FFMA R27, R0.reuse, R27, -0.015681877732276916504 ;  /* 0xbc807748001b7423 */ /* 0x040fe2000000001b */
[----:B------:R-:W-:Y:S02]  /*2080*/  FSETP.NEU.AND P3, PT, |R5|, |R22|, PT ;  /* 0x400000160500720b */ /* 0x000fe40003f6d200 */
[----:B------:R-:W-:Y:S01]  /*2090*/  FSETP.NEU.AND P1, PT, R3, RZ, PT ;  /* 0x000000ff0300720b */ /* 0x000fe20003f2d000 */
[----:B------:R-:W-:Y:S01]  /*20a0*/  FFMA R27, R0, R27, 0.042200751602649688721 ;  /* 0x3d2cdab2001b7423 */ /* 0x000fe2000000001b */
[----:B------:R-:W-:-:S03]  /*20b0*/  FADD R3, |R5|, |R22| ;  /* 0x4000001605037221 */ /* 0x000fc60000000200 */
[----:B------:R-:W-:-:S04]  /*20c0*/  FFMA R27, R0, R27, -0.074792981147766113281 ;  /* 0xbd992d10001b7423 */ /* 0x000fc8000000001b */
[----:B------:R-:W-:-:S04]  /*20d0*/  FFMA R27, R0, R27, 0.10640415549278259277 ;  /* 0x3dd9ea6c001b7423 */ /* 0x000fc8000000001b */
[----:B------:R-:W-:-:S04]  /*20e0*/  FFMA R27, R0, R27, -0.14207722246646881104 ;  /* 0xbe117cb1001b7423 */ /* 0x000fc8000000001b */
[----:B------:R-:W-:-:S04]  /*20f0*/  FFMA R27, R0, R27, 0.19993925094604492188 ;  /* 0x3e4cbce0001b7423 */ /* 0x000fc8000000001b */
[----:B------:R-:W-:-:S04]  /*2100*/  FFMA R27, R0, R27, -0.33333197236061096191 ;  /* 0xbeaaaa7d001b7423 */ /* 0x000fc8000000001b */
[----:B------:R-:W-:-:S04]  /*2110*/  FMUL R27, R0, R27 ;  /* 0x0000001b001b7220 */ /* 0x000fc80000400000 */
[----:B------:R-:W-:Y:S01]  /*2120*/  FFMA R27, R27, R2, R2 ;  /* 0x000000021b1b7223 */ /* 0x000fe20000000002 */
[----:B------:R-:W-:-:S03]  /*2130*/  FSEL R2, R26, 1.8663789033889770508, P2 ;  /* 0x3feee5811a027808 */ /* 0x000fc60001000000 */
[----:B------:R-:W-:-:S05]  /*2140*/  FFMA R0, R26, 1.6832555532455444336, -R27 ;  /* 0x3fd774eb1a007823 */ /* 0x000fca000000081b */
[-C--:B------:R-:W-:Y:S01]  /*2150*/  FSEL R29, R0, R27.reuse, P2 ;  /* 0x0000001b001d7208 */ /* 0x080fe20001000000 */
[----:B------:R-:W-:Y:S01]  /*2160*/  HFMA2 R0, -RZ, RZ, 2.04296875, -15.78125 ;  /* 0x4016cbe4ff007431 */ /* 0x000fe200000001ff */
[----:B------:R-:W-:-:S05]  /*2170*/  FSEL R27, R27, -R27, P2 ;  /* 0x8000001b1b1b7208 */ /* 0x000fca0001000000 */
[----:B------:R-:W-:Y:S01]  /*2180*/  @!P0 FFMA R29, R2, 1.6832555532455444336, R27 ;  /* 0x3fd774eb021d8823 */ /* 0x000fe2000000001b */
[----:B------:R-:W-:Y:S02]  /*2190*/  @!P3 FSEL R29, R0, 0.78539818525314331055, !P0 ;  /* 0x3f490fdb001db808 */ /* 0x000fe40004000000 */
[----:B------:R-:W-:Y:S02]  /*21a0*/  @!P1 FSEL R29, RZ, 3.1415927410125732422, P0 ;  /* 0x40490fdbff1d9808 */ /* 0x000fe40000000000 */
[----:B------:R-:W-:Y:S02]  /*21b0*/  FSETP.NAN.AND P0, PT, R3, R3, PT ;  /* 0x000000030300720b */ /* 0x000fe40003f08000 */
[----:B------:R-:W-:-:S04]  /*21c0*/  LOP3.LUT R0, R29, 0x80000000, R22, 0xb8, !PT ;  /* 0x800000001d007812 */ /* 0x000fc800078eb816 */
[----:B------:R-:W-:-:S07]  /*21d0*/  FSEL R3, R3, R0, P0 ;  /* 0x0000000003037208 */ /* 0x000fce0000000000 */
.L_x_14:
[----:B-1----:R-:W-:Y:S05]  /*21e0*/  BSYNC.RECONVERGENT B2 ;  /* 0x0000000000027941 */ /* 0x002fea0003800200 */
.L_x_13:
[----:B------:R-:W-:Y:S01]  /*21f0*/  FMUL R5, R5, R5 ;  /* 0x0000000505057220 */ /* 0x000fe20000400000 */
[----:B------:R-:W-:Y:S03]  /*2200*/  BSSY.RECONVERGENT B0, `(.L_x_21) ;  /* 0x000000e000007945 */ /* 0x000fe60003800200 */
[----:B------:R-:W-:-:S04]  /*2210*/  FFMA R32, R22, R22, R5 ;  /* 0x0000001616207223 */ /* 0x000fc80000000005 */
[----:B------:R-:W-:Y:S01]  /*2220*/  VIADD R0, R32, 0xf3000000 ;  /* 0xf300000020007836 */ /* 0x000fe20000000000 */
[----:B------:R0:W1:Y:S04]  /*2230*/  MUFU.RSQ R27, R32 ;  /* 0x00000020001b7308 */ /* 0x0000680000001400 */
[----:B------:R-:W-:-:S13]  /*2240*/  ISETP.GT.U32.AND P0, PT, R0, 0x727fffff, PT ;  /* 0x727fffff0000780c */ /* 0x000fda0003f04070 */
[----:B01----:R-:W-:Y:S05]  /*2250*/  @!P0 BRA `(.L_x_22) ;  /* 0x0000000000108947 */ /* 0x003fea0003800000 */
[----:B------:R-:W-:-:S07]  /*2260*/  MOV R28, 0x2280 ;  /* 0x00002280001c7802 */ /* 0x000fce0000000f00 */
[----:B------:R-:W-:Y:S05]  /*2270*/  CALL.REL.NOINC `($__internal_0_$__cuda_sm20_sqrt_rn_f32_slowpath) ;  /* 0x0000003400047944 */ /* 0x000fea0003c00000 */
[----:B------:R-:W-:Y:S01]  /*2280*/  IMAD.MOV.U32 R5, RZ, RZ, R35 ;  /* 0x000000ffff057224 */ /* 0x000fe200078e0023 */
[----:B------:R-:W-:Y:S06]  /*2290*/  BRA `(.L_x_23) ;  /* 0x0000000000107947 */ /* 0x000fec0003800000 */
.L_x_22:
[----:B------:R-:W-:Y:S01]  /*22a0*/  FMUL.FTZ R5, R32, R27 ;  /* 0x0000001b20057220 */ /* 0x000fe20000410000 */
[----:B------:R-:W-:-:S03]  /*22b0*/  FMUL.FTZ R2, R27, 0.5 ;  /* 0x3f0000001b027820 */ /* 0x000fc60000410000 */
[----:B------:R-:W-:-:S04]  /*22c0*/  FFMA R0, -R5, R5, R32 ;  /* 0x0000000505007223 */ /* 0x000fc80000000120 */
[----:B------:R-:W-:-:S07]  /*22d0*/  FFMA R5, R0, R2, R5 ;  /* 0x0000000200057223 */ /* 0x000fce0000000005 */
.L_x_23:
[----:B------:R-:W-:Y:S05]  /*22e0*/  BSYNC.RECONVERGENT B0 ;  /* 0x0000000000007941 */ /* 0x000fea0003800200 */
.L_x_21:
[----:B------:R-:W-:Y:S01]  /*22f0*/  ISETP.NE.U32.AND P0, PT, R20, RZ, PT ;  /* 0x000000ff1400720c */ /* 0x000fe20003f05070 */
[----:B------:R-:W-:Y:S01]  /*2300*/  BSSY.RECONVERGENT B2, `(.L_x_24) ;  /* 0x0000053000027945 */ /* 0x000fe20003800200 */
[----:B------:R-:W-:Y:S01]  /*2310*/  MOV R29, RZ ;  /* 0x000000ff001d7202 */ /* 0x000fe20000000f00 */
[----:B------:R-:W-:Y:S01]  /*2320*/  IMAD.MOV.U32 R26, RZ, RZ, RZ ;  /* 0x000000ffff1a7224 */ /* 0x000fe200078e00ff */
[----:B------:R-:W-:Y:S01]  /*2330*/  ISETP.NE.AND.EX P0, PT, R39, RZ, PT, P0 ;  /* 0x000000ff2700720c */ /* 0x000fe20003f05300 */
[----:B------:R-:W-:-:S12]  /*2340*/  IMAD.MOV.U32 R22, RZ, RZ, RZ ;  /* 0x000000ffff167224 */ /* 0x000fd800078e00ff */
[----:B------:R-:W-:Y:S05]  /*2350*/  @!P0 BRA `(.L_x_25) ;  /* 0x0000000400348947 */ /* 0x000fea0003800000 */
[----:B------:R-:W-:Y:S01]  /*2360*/  MOV R38, R20 ;  /* 0x0000001400267202 */ /* 0x000fe20000000f00 */
[----:B------:R-:W-:Y:S01]  /*2370*/  I2F.S64 R0, R10 ;  /* 0x0000000a00007312 */ /* 0x000fe20000301400 */
[----:B------:R-:W-:Y:S07]  /*2380*/  BSSY.RECONVERGENT B3, `(.L_x_26) ;  /* 0x000000e000037945 */ /* 0x000fee0003800200 */
[----:B------:R-:W0:Y:S08]  /*2390*/  I2F.S64 R22, R38 ;  /* 0x0000002600167312 */ /* 0x000e300000301400 */
[----:B0-----:R-:W0:Y:S08]  /*23a0*/  MUFU.RCP R27, R22 ;  /* 0x00000016001b7308 */ /* 0x001e300000001000 */
        /* <DEDUP_REMOVED lines=10> */
[----:B------:R-:W-:-:S07]  /*2450*/  IMAD.MOV.U32 R26, RZ, RZ, R0 ;  /* 0x000000ffff1a7224 */ /* 0x000fce00078e0000 */
.L_x_27:
[----:B------:R-:W-:Y:S05]  /*2460*/  BSYNC.RECONVERGENT B3 ;  /* 0x0000000000037941 */ /* 0x000fea0003800200 */
.L_x_26:
        /* <DEDUP_REMOVED lines=10> */
[----:B------:R-:W-:Y:S01]  /*2510*/  MOV R0, R33 ;  /* 0x0000002100007202 */ /* 0x000fe20000000f00 */
[----:B------:R-:W-:Y:S01]  /*2520*/  IMAD.MOV.U32 R36, RZ, RZ, R22 ;  /* 0x000000ffff247224 */ /* 0x000fe200078e0016 */
[----:B------:R-:W-:-:S07]  /*2530*/  MOV R2, 0x2550 ;  /* 0x0000255000027802 */ /* 0x000fce0000000f00 */
[----:B------:R-:W-:Y:S05]  /*2540*/  CALL.REL.NOINC `($__internal_1_$__cuda_sm3x_div_rn_noftz_f32_slowpath) ;  /* 0x0000003000a47944 */ /* 0x000fea0003c00000 */
[----:B------:R-:W-:-:S07]  /*2550*/  IMAD.MOV.U32 R29, RZ, RZ, R0 ;  /* 0x000000ffff1d7224 */ /* 0x000fce00078e0000 */
.L_x_29:
[----:B------:R-:W-:Y:S05]  /*2560*/  BSYNC.RECONVERGENT B3 ;  /* 0x0000000000037941 */ /* 0x000fea0003800200 */
.L_x_28:
        /* <DEDUP_REMOVED lines=12> */
[----:B------:R-:W-:Y:S02]  /*2630*/  MOV R36, R22 ;  /* 0x0000001600247202 */ /* 0x000fe40000000f00 */
[----:B------:R-:W-:-:S07]  /*2640*/  MOV R2, 0x2660 ;  /* 0x0000266000027802 */ /* 0x000fce0000000f00 */
[----:B------:R-:W-:Y:S05]  /*2650*/  CALL.REL.NOINC `($__internal_1_$__cuda_sm3x_div_rn_noftz_f32_slowpath) ;  /* 0x0000003000607944 */ /* 0x000fea0003c00000 */
[----:B------:R-:W-:-:S07]  /*2660*/  IMAD.MOV.U32 R2, RZ, RZ, R0 ;  /* 0x000000ffff027224 */ /* 0x000fce00078e0000 */
.L_x_31:
[----:B------:R-:W-:Y:S05]  /*2670*/  BSYNC.RECONVERGENT B3 ;  /* 0x0000000000037941 */ /* 0x000fea0003800200 */
.L_x_30:
[----:B------:R-:W-:Y:S02]  /*2680*/  IMAD.MOV.U32 R27, RZ, RZ, 0x3b33710b ;  /* 0x3b33710bff1b7424 */ /* 0x000fe400078e00ff */
[----:B------:R-:W-:Y:S01]  /*2690*/  FMUL R0, R2, R2 ;  /* 0x0000000202007220 */ /* 0x000fe20000400000 */
[----:B------:R-:W-:Y:S01]  /*26a0*/  HFMA2 R28, -RZ, RZ, 1.857421875, -1409 ;  /* 0x3f6ee581ff1c7431 */ /* 0x000fe200000001ff */
[----:B------:R-:W-:Y:S02]  /*26b0*/  ISETP.GE.AND P0, PT, R26, RZ, PT ;  /* 0x000000ff1a00720c */ /* 0x000fe40003f06270 */
[----:B------:R-:W-:Y:S01]  /*26c0*/  FFMA R27, R0, R27, -0.015681877732276916504 ;  /* 0xbc807748001b7423 */ /* 0x000fe2000000001b */
        /* <DEDUP_REMOVED lines=13> */
[-C--:B------:R-:W-:Y:S02]  /*27a0*/  FSEL R0, R0, R27.reuse, P2 ;  /* 0x0000001b00007208 */ /* 0x080fe40001000000 */
[----:B------:R-:W-:-:S05]  /*27b0*/  FSEL R27, R27, -R27, P2 ;  /* 0x8000001b1b1b7208 */ /* 0x000fca0001000000 */
[----:B------:R-:W-:Y:S01]  /*27c0*/  @!P0 FFMA R0, R2, 1.6832555532455444336, R27 ;  /* 0x3fd774eb02008823 */ /* 0x000fe2000000001b */
[----:B------:R-:W-:-:S05]  /*27d0*/  IMAD.MOV.U32 R2, RZ, RZ, 0x4016cbe4 ;  /* 0x4016cbe4ff027424 */ /* 0x000fca00078e00ff */
[----:B------:R-:W-:Y:S02]  /*27e0*/  @!P3 FSEL R0, R2, 0.78539818525314331055, !P0 ;  /* 0x3f490fdb0200b808 */ /* 0x000fe40004000000 */
[----:B------:R-:W-:Y:S02]  /*27f0*/  @!P1 FSEL R0, RZ, 3.1415927410125732422, P0 ;  /* 0x40490fdbff009808 */ /* 0x000fe40000000000 */
[----:B------:R-:W-:Y:S02]  /*2800*/  FSETP.NAN.AND P0, PT, R22, R22, PT ;  /* 0x000000161600720b */ /* 0x000fe40003f08000 */
[----:B------:R-:W-:-:S04]  /*2810*/  LOP3.LUT R27, R0, 0x80000000, R29, 0xb8, !PT ;  /* 0x80000000001b7812 */ /* 0x000fc800078eb81d */
[----:B------:R-:W-:-:S07]  /*2820*/  FSEL R22, R22, R27, P0 ;  /* 0x0000001b16167208 */ /* 0x000fce0000000000 */
.L_x_25:
[----:B------:R-:W-:Y:S05]  /*2830*/  BSYNC.RECONVERGENT B2 ;  /* 0x0000000000027941 */ /* 0x000fea0003800200 */
.L_x_24:
        /* <DEDUP_REMOVED lines=9> */
[----:B------:R-:W-:Y:S01]  /*28d0*/  MOV R26, R35 ;  /* 0x00000023001a7202 */ /* 0x000fe20000000f00 */
[----:B------:R-:W-:Y:S06]  /*28e0*/  BRA `(.L_x_34) ;  /* 0x0000000000107947 */ /* 0x000fec0003800000 */
.L_x_33:
[----:B------:R-:W-:Y:S01]  /*28f0*/  FMUL.FTZ R26, R32, R27 ;  /* 0x0000001b201a7220 */ /* 0x000fe20000410000 */
[----:B------:R-:W-:-:S03]  /*2900*/  FMUL.FTZ R0, R27, 0.5 ;  /* 0x3f0000001b007820 */ /* 0x000fc60000410000 */
[----:B------:R-:W-:-:S04]  /*2910*/  FFMA R27, -R26, R26, R32 ;  /* 0x0000001a1a1b7223 */ /* 0x000fc80000000120 */
[----:B------:R-:W-:-:S07]  /*2920*/  FFMA R26, R27, R0, R26 ;  /* 0x000000001b1a7223 */ /* 0x000fce000000001a */
.L_x_34:
[----:B------:R-:W-:Y:S05]  /*2930*/  BSYNC.RECONVERGENT B0 ;  /* 0x0000000000007941 */ /* 0x000fea0003800200 */
.L_x_32:
[----:B------:R-:W-:Y:S01]  /*2940*/  ISETP.NE.U32.AND P0, PT, R21, RZ, PT ;  /* 0x000000ff1500720c */ /* 0x000fe20003f05070 */
[----:B------:R-:W-:Y:S01]  /*2950*/  BSSY.RECONVERGENT B2, `(.L_x_35) ;  /* 0x0000055000027945 */ /* 0x000fe20003800200 */
[----:B------:R-:W-:Y:S02]  /*2960*/  HFMA2 R29, -RZ, RZ, 0, 0 ;  /* 0x00000000ff1d7431 */ /* 0x000fe400000001ff */
[----:B------:R-:W-:Y:S01]  /*2970*/  IMAD.MOV.U32 R32, RZ, RZ, RZ ;  /* 0x000000ffff207224 */ /* 0x000fe200078e00ff */
[----:B------:R-:W-:Y:S01]  /*2980*/  ISETP.NE.AND.EX P0, PT, R31, RZ, PT, P0 ;  /* 0x000000ff1f00720c */ /* 0x000fe20003f05300 */
[----:B------:R-:W-:-:S12]  /*2990*/  IMAD.MOV.U32 R30, RZ, RZ, RZ ;  /* 0x000000ffff1e7224 */ /* 0x000fd800078e00ff */
[----:B------:R-:W-:Y:S05]  /*29a0*/  @!P0 BRA `(.L_x_36) ;  /* 0x00000004003c8947 */ /* 0x000fea0003800000 */
[----:B------:R-:W-:Y:S01]  /*29b0*/  IMAD.MOV.U32 R30, RZ, RZ, R21 ;  /* 0x000000ffff1e7224 */ /* 0x000fe200078e0015 */
        /* <DEDUP_REMOVED lines=15> */
.L_x_38:
[----:B------:R-:W-:Y:S05]  /*2ab0*/  BSYNC.RECONVERGENT B3 ;  /* 0x0000000000037941 */ /* 0x000fea0003800200 */
.L_x_37:
[----:B------:R-:W0:Y:S01]  /*2ac0*/  MUFU.RCP R0, R29 ;  /* 0x0000001d00007308 */ /* 0x000e220000001000 */
[----:B------:R-:W-:Y:S01]  /*2ad0*/  BSSY.RECONVERGENT B3, `(.L_x_39) ;  /* 0x000000f000037945 */ /* 0x000fe20003800200 */
[----:B------:R-:W-:-:S06]  /*2ae0*/  IMAD.MOV.U32 R30, RZ, RZ, R2 ;  /* 0x000000ffff1e7224 */ /* 0x000fcc00078e0002 */
        /* <DEDUP_REMOVED lines=13> */
.L_x_40:
[----:B------:R-:W-:Y:S05]  /*2bc0*/  BSYNC.RECONVERGENT B3 ;  /* 0x0000000000037941 */ /* 0x000fea0003800200 */
.L_x_39:
[CC--:B------:R-:W-:Y:S01]  /*2bd0*/  FSETP.GT.AND P2, PT, |R31|.reuse, |R30|.reuse, PT ;  /* 0x4000001e1f00720b */ /* 0x0c0fe20003f44200 */
[----:B------:R-:W-:Y:S01]  /*2be0*/  BSSY.RECONVERGENT B3, `(.L_x_41) ;  /* 0x0000010000037945 */ /* 0x000fe20003800200 */
[----:B------:R-:W-:Y:S02]  /*2bf0*/  IMAD.MOV.U32 R32, RZ, RZ, R31 ;  /* 0x000000ffff207224 */ /* 0x000fe400078e001f */
        /* <DEDUP_REMOVED lines=14> */
.L_x_42:
[----:B------:R-:W-:Y:S05]  /*2ce0*/  BSYNC.RECONVERGENT B3 ;  /* 0x0000000000037941 */ /* 0x000fea0003800200 */
.L_x_41:
        /* <DEDUP_REMOVED lines=19> */
[----:B------:R-:W-:Y:S01]  /*2e20*/  IMAD.MOV.U32 R0, RZ, RZ, 0x4016cbe4 ;  /* 0x4016cbe4ff007424 */ /* 0x000fe200078e00ff */
[----:B------:R-:W-:-:S05]  /*2e30*/  FSEL R27, R27, -R27, P2 ;  /* 0x8000001b1b1b7208 */ /* 0x000fca0001000000 */
[----:B------:R-:W-:Y:S01]  /*2e40*/  @!P0 FFMA R33, R2, 1.6832555532455444336, R27 ;  /* 0x3fd774eb02218823 */ /* 0x000fe2000000001b */
[----:B------:R-:W-:Y:S02]  /*2e50*/  @!P3 FSEL R33, R0, 0.78539818525314331055, !P0 ;  /* 0x3f490fdb0021b808 */ /* 0x000fe40004000000 */
[----:B------:R-:W-:Y:S02]  /*2e60*/  @!P1 FSEL R33, RZ, 3.1415927410125732422, P0 ;  /* 0x40490fdbff219808 */ /* 0x000fe40000000000 */
[----:B------:R-:W-:Y:S02]  /*2e70*/  FSETP.NAN.AND P0, PT, R29, R29, PT ;  /* 0x0000001d1d00720b */ /* 0x000fe40003f08000 */
[----:B------:R-:W-:-:S04]  /*2e80*/  LOP3.LUT R0, R33, 0x80000000, R32, 0xb8, !PT ;  /* 0x8000000021007812 */ /* 0x000fc800078eb820 */
[----:B------:R-:W-:-:S07]  /*2e90*/  FSEL R29, R29, R0, P0 ;  /* 0x000000001d1d7208 */ /* 0x000fce0000000000 */
.L_x_36:
[----:B------:R-:W-:Y:S05]  /*2ea0*/  BSYNC.RECONVERGENT B2 ;  /* 0x0000000000027941 */ /* 0x000fea0003800200 */
.L_x_35:
[----:B------:R-:W-:Y:S01]  /*2eb0*/  ISETP.NE.U32.AND P0, PT, R18, RZ, PT ;  /* 0x000000ff1200720c */ /* 0x000fe20003f05070 */
[----:B------:R-:W-:Y:S01]  /*2ec0*/  FMUL R27, R30, R30 ;  /* 0x0000001e1e1b7220 */ /* 0x000fe20000400000 */
[----:B------:R-:W-:Y:S01]  /*2ed0*/  BSSY.RECONVERGENT B2, `(.L_x_43) ;  /* 0x0000056000027945 */ /* 0x000fe20003800200 */
[----:B------:R-:W-:Y:S02]  /*2ee0*/  CS2R R30, SRZ ;  /* 0x00000000001e7805 */ /* 0x000fe4000001ff00 */
[----:B------:R-:W-:Y:S01]  /*2ef0*/  ISETP.NE.AND.EX P0, PT, R19, RZ, PT, P0 ;  /* 0x000000ff1300720c */ /* 0x000fe20003f05300 */
[----:B------:R-:W-:Y:S01]  /*2f00*/  FFMA R32, R32, R32, R27 ;  /* 0x0000002020207223 */ /* 0x000fe2000000001b */
[----:B------:R-:W-:-:S11]  /*2f10*/  IMAD.MOV.U32 R34, RZ, RZ, RZ ;  /* 0x000000ffff227224 */ /* 0x000fd600078e00ff */
[----:B------:R-:W-:Y:S05]  /*2f20*/  @!P0 BRA `(.L_x_44) ;  /* 0x0000000400408947 */ /* 0x000fea0003800000 */
[----:B------:R-:W0:Y:S01]  /*2f30*/  I2F.S64 R18, R18 ;  /* 0x0000001200127312 */ /* 0x000e220000301400 */
[----:B------:R-:W-:Y:S01]  /*2f40*/  IADD3 R6, P0, P1, R14, R10, R6 ;  /* 0x0000000a0e067210 */ /* 0x000fe2000791e006 */
[----:B------:R-:W-:Y:S03]  /*2f50*/  BSSY.RECONVERGENT B3, `(.L_x_45) ;  /* 0x000000f000037945 */ /* 0x000fe60003800200 */
[----:B------:R-:W-:-:S04]  /*2f60*/  IADD3.X R7, PT, PT, R15, R11, R7, P0, P1 ;  /* 0x0000000b0f077210 */ /* 0x000fc800007e2407 */
[----:B------:R-:W1:Y:S08]  /*2f70*/  I2F.S64 R0, R6 ;  /* 0x0000000600007312 */ /* 0x000e700000301400 */
[----:B0-----:R-:W0:Y:S08]  /*2f80*/  MUFU.RCP R27, R18 ;  /* 0x00000012001b7308 */ /* 0x001e300000001000 */
[----:B-1----:R-:W1:Y:S01]  /*2f90*/  FCHK P0, R0, R18 ;  /* 0x0000001200007302 */ /* 0x002e620000000000 */
        /* <DEDUP_REMOVED lines=10> */
.L_x_46:
[----:B------:R-:W-:Y:S05]  /*3040*/  BSYNC.RECONVERGENT B3 ;  /* 0x0000000000037941 */ /* 0x000fea0003800200 */
.L_x_45:
[----:B------:R-:W-:Y:S01]  /*3050*/  IADD3 R8, P0, P1, R16, R12, R8 ;  /* 0x0000000c10087210 */ /* 0x000fe2000791e008 */
[----:B------:R-:W0:Y:S01]  /*3060*/  MUFU.RCP R7, R18 ;  /* 0x0000001200077308 */ /* 0x000e220000001000 */
[----:B------:R-:W-:Y:S02]  /*3070*/  BSSY.RECONVERGENT B3, `(.L_x_47) ;  /* 0x000000f000037945 */ /* 0x000fe40003800200 */
[----:B------:R-:W-:-:S06]  /*3080*/  IADD3.X R9, PT, PT, R17, R13, R9, P0, P1 ;  /* 0x0000000d11097210 */ /* 0x000fcc00007e2409 */
        /* <DEDUP_REMOVED lines=13> */
.L_x_48:
[----:B------:R-:W-:Y:S05]  /*3160*/  BSYNC.RECONVERGENT B3 ;  /* 0x0000000000037941 */ /* 0x000fea0003800200 */
.L_x_47:
        /* <DEDUP_REMOVED lines=16> */
.L_x_50:
[----:B------:R-:W-:Y:S05]  /*3270*/  BSYNC.RECONVERGENT B3 ;  /* 0x0000000000037941 */ /* 0x000fea0003800200 */
.L_x_49:
[----:B------:R-:W-:Y:S02]  /*3280*/  IMAD.MOV.U32 R7, RZ, RZ, 0x3b33710b ;  /* 0x3b33710bff077424 */ /* 0x000fe400078e00ff */
[----:B------:R-:W-:Y:S01]  /*3290*/  FMUL R0, R2, R2 ;  /* 0x0000000202007220 */ /* 0x000fe20000400000 */
[----:B------:R-:W-:Y:S01]  /*32a0*/  IMAD.MOV.U32 R8, RZ, RZ, 0x3f6ee581 ;  /* 0x3f6ee581ff087424 */ /* 0x000fe200078e00ff */
[C---:B------:R-:W-:Y:S01]  /*32b0*/  ISETP.GE.AND P0, PT, R31.reuse, RZ, PT ;  /* 0x000000ff1f00720c */ /* 0x040fe20003f06270 */
[C---:B------:R-:W-:Y:S01]  /*32c0*/  FADD R34, |R31|.reuse, |R30| ;  /* 0x4000001e1f227221 */ /* 0x040fe20000000200 */
[----:B------:R-:W-:Y:S01]  /*32d0*/  FFMA R7, R0, R7, -0.015681877732276916504 ;  /* 0xbc80774800077423 */ /* 0x000fe20000000007 */
[----:B------:R-:W-:Y:S02]  /*32e0*/  FSETP.NEU.AND P3, PT, |R31|, |R30|, PT ;  /* 0x4000001e1f00720b */ /* 0x000fe40003f6d200 */
[----:B------:R-:W-:Y:S01]  /*32f0*/  FSETP.NEU.AND P1, PT, R6, RZ, PT ;  /* 0x000000ff0600720b */ /* 0x000fe20003f2d000 */
[----:B------:R-:W-:-:S04]  /*3300*/  FFMA R7, R0, R7, 0.042200751602649688721 ;  /* 0x3d2cdab200077423 */ /* 0x000fc80000000007 */
        /* <DEDUP_REMOVED lines=18> */
.L_x_44:
[----:B------:R-:W-:Y:S05]  /*3430*/  BSYNC.RECONVERGENT B2 ;  /* 0x0000000000027941 */ /* 0x000fea0003800200 */
.L_x_43:
[C---:B------:R-:W-:Y:S01]  /*3440*/  FADD R7, -R34.reuse, R3 ;  /* 0x0000000322077221 */ /* 0x040fe20000000100 */
[----:B------:R-:W-:Y:S01]  /*3450*/  FMUL R31, R31, R31 ;  /* 0x0000001f1f1f7220 */ /* 0x000fe20000400000 */
[----:B------:R-:W-:Y:S01]  /*3460*/  BSSY.RECONVERGENT B0, `(.L_x_51) ;  /* 0x0000045000007945 */ /* 0x000fe20003800200 */
[----:B------:R-:W-:Y:S01]  /*3470*/  FADD R11, -R34, R22 ;  /* 0x00000016220b7221 */ /* 0x000fe20000000100 */
[C---:B------:R-:W-:Y:S01]  /*3480*/  FMUL R0, R7.reuse, 0.63661974668502807617 ;  /* 0x3f22f98307007820 */ /* 0x040fe20000400000 */
[----:B------:R-:W-:Y:S01]  /*3490*/  FSETP.GE.AND P0, PT, |R7|, 105615, PT ;  /* 0x47ce47800700780b */ /* 0x000fe20003f06200 */
[----:B------:R-:W-:Y:S01]  /*34a0*/  FFMA R30, R30, R30, R31 ;  /* 0x0000001e1e1e7223 */ /* 0x000fe2000000001f */
[----:B------:R-:W-:-:S03]  /*34b0*/  FADD R29, -R34, R29 ;  /* 0x0000001d221d7221 */ /* 0x000fc60000000100 */
[----:B------:R-:W0:Y:S02]  /*34c0*/  F2I.NTZ R0, R0 ;  /* 0x0000000000007305 */ /* 0x000e240000203100 */
[----:B0-----:R-:W-:Y:S01]  /*34d0*/  I2FP.F32.S32 R2, R0 ;  /* 0x0000000000027245 */ /* 0x001fe20000201400 */
[----:B------:R-:W-:-:S04]  /*34e0*/  IMAD.MOV.U32 R14, RZ, RZ, R0 ;  /* 0x000000ffff0e7224 */ /* 0x000fc800078e0000 */
[----:B------:R-:W-:-:S04]  /*34f0*/  FFMA R3, R2, -1.5707962512969970703, R7 ;  /* 0xbfc90fda02037823 */ /* 0x000fc80000000007 */
[----:B------:R-:W-:-:S04]  /*3500*/  FFMA R3, R2, -7.5497894158615963534e-08, R3 ;  /* 0xb3a2216802037823 */ /* 0x000fc80000000003 */
[----:B------:R-:W-:-:S04]  /*3510*/  FFMA R9, R2, -5.3903029534742383927e-15, R3 ;  /* 0xa7c234c502097823 */ /* 0x000fc80000000003 */
[----:B------:R-:W-:Y:S01]  /*3520*/  IMAD.MOV.U32 R2, RZ, RZ, R9 ;  /* 0x000000ffff027224 */ /* 0x000fe200078e0009 */
[----:B------:R-:W-:Y:S06]  /*3530*/  @!P0 BRA `(.L_x_52) ;  /* 0x0000000000dc8947 */ /* 0x000fec0003800000 */
[----:B------:R-:W-:-:S13]  /*3540*/  FSETP.NEU.AND P0, PT, |R7|, +INF , PT ;  /* 0x7f8000000700780b */ /* 0x000fda0003f0d200 */
[----:B------:R-:W-:Y:S01]  /*3550*/  @!P0 FMUL R2, RZ, R7 ;  /* 0x00000007ff028220 */ /* 0x000fe20000400000 */
[----:B------:R-:W-:Y:S01]  /*3560*/  @!P0 MOV R0, RZ ;  /* 0x000000ff00008202 */ /* 0x000fe20000000f00 */
[----:B------:R-:W-:Y:S06]  /*3570*/  @!P0 BRA `(.L_x_52) ;  /* 0x0000000000cc8947 */ /* 0x000fec0003800000 */
[----:B------:R-:W-:Y:S01]  /*3580*/  IMAD.SHL.U32 R2, R7, 0x100, RZ ;  /* 0x0000010007027824 */ /* 0x000fe200078e00ff */
[----:B------:R-:W-:Y:S01]  /*3590*/  MOV R0, R1 ;  /* 0x0000000100007202 */ /* 0x000fe20000000f00 */
[----:B------:R-:W-:Y:S01]  /*35a0*/  IMAD.MOV.U32 R8, RZ, RZ, RZ ;  /* 0x000000ffff087224 */ /* 0x000fe200078e00ff */
[----:B------:R-:W0:Y:S02]  /*35b0*/  LDCU.64 UR6, c[0x4][URZ] ;  /* 0x01000000ff0677ac */ /* 0x000e240008000a00 */
[----:B------:R-:W-:Y:S01]  /*35c0*/  LOP3.LUT R17, R2, 0x80000000, RZ, 0xfc, !PT ;  /* 0x8000000002117812 */ /* 0x000fe200078efcff */
[----:B------:R-:W-:Y:S01]  /*35d0*/  UMOV UR5, URZ ;  /* 0x000000ff00057c82 */ /* 0x000fe20008000000 */
[----:B------:R-:W-:-:S05]  /*35e0*/  UMOV UR4, URZ ;  /* 0x000000ff00047c82 */ /* 0x000fca0008000000 */
.L_x_53:
[----:B0-----:R-:W-:Y:S02]  /*35f0*/  IMAD.U32 R12, RZ, RZ, UR6 ;  /* 0x00000006ff0c7e24 */ /* 0x001fe4000f8e00ff */
[----:B------:R-:W-:-:S05]  /*3600*/  IMAD.U32 R13, RZ, RZ, UR7 ;  /* 0x00000007ff0d7e24 */ /* 0x000fca000f8e00ff */
[----:B------:R-:W2:Y:S01]  /*3610*/  LDG.E.CONSTANT R2, desc[UR8][R12.64] ;  /* 0x000000080c027981 */ /* 0x000ea2000c1e9900 */
[----:B------:R-:W-:Y:S02]  /*3620*/  UIADD3 UR6, UP0, UPT, UR6, 0x4, URZ ;  /* 0x0000000406067890 */ /* 0x000fe4000ff1e0ff */
[----:B------:R-:W-:Y:S02]  /*3630*/  UIADD3 UR4, UPT, UPT, UR4, 0x1, URZ ;  /* 0x0000000104047890 */ /* 0x000fe4000fffe0ff */
[----:B------:R-:W-:Y:S02]  /*3640*/  UIADD3.X UR7, UPT, UPT, URZ, UR7, URZ, UP0, !UPT ;  /* 0x00000007ff077290 */ /* 0x000fe400087fe4ff */
[----:B------:R-:W-:Y:S01]  /*3650*/  UISETP.NE.AND UP0, UPT, UR4, 0x6, UPT ;  /* 0x000000060400788c */ /* 0x000fe2000bf05270 */
[----:B--2---:R-:W-:-:S03]  /*3660*/  IMAD.WIDE.U32 R2, R2, R17, RZ ;  /* 0x0000001102027225 */ /* 0x004fc600078e00ff */
[----:B------:R-:W-:-:S04]  /*3670*/  IADD3 R15, P0, PT, R2, R8, RZ ;  /* 0x00000008020f7210 */ /* 0x000fc80007f1e0ff */
[----:B------:R-:W-:Y:S01]  /*3680*/  IADD3.X R8, PT, PT, R3, UR5, RZ, P0, !PT ;  /* 0x0000000503087c10 */ /* 0x000fe200087fe4ff */
[----:B------:R0:W-:Y:S02]  /*3690*/  STL [R0], R15 ;  /* 0x0000000f00007387 */ /* 0x0001e40000100800 */
[----:B0-----:R-:W-:Y:S01]  /*36a0*/  IADD3 R0, PT, PT, R0, 0x4, RZ ;  /* 0x0000000400007810 */ /* 0x001fe20007ffe0ff */
[----:B------:R-:W-:Y:S06]  /*36b0*/  BRA.U UP0, `(.L_x_53) ;  /* 0xfffffffd00cc7547 */ /* 0x000fec000b83ffff */
[----:B------:R-:W-:Y:S01]  /*36c0*/  SHF.R.U32.HI R6, RZ, 0x17, R7 ;  /* 0x00000017ff067819 */ /* 0x000fe20000011607 */
[----:B------:R0:W-:Y:S03]  /*36d0*/  STL [R1+0x18], R8 ;  /* 0x0000180801007387 */ /* 0x0001e60000100800 */
[C---:B------:R-:W-:Y:S02]  /*36e0*/  LOP3.LUT R0, R6.reuse, 0xe0, RZ, 0xc0, !PT ;  /* 0x000000e006007812 */ /* 0x040fe400078ec0ff */
[----:B------:R-:W-:-:S03]  /*36f0*/  LOP3.LUT P0, RZ, R6, 0x1f, RZ, 0xc0, !PT ;  /* 0x0000001f06ff7812 */ /* 0x000fc6000780c0ff */
[----:B------:R-:W-:-:S05]  /*3700*/  VIADD R0, R0, 0xffffff80 ;  /* 0xffffff8000007836 */ /* 0x000fca0000000000 */
[----:B------:R-:W-:-:S05]  /*3710*/  SHF.R.U32.HI R0, RZ, 0x5, R0 ;  /* 0x00000005ff007819 */ /* 0x000fca0000011600 */
[----:B------:R-:W-:-:S05]  /*3720*/  IMAD R10, R0, -0x4, R1 ;  /* 0xfffffffc000a7824 */ /* 0x000fca00078e0201 */
[----:B------:R-:W2:Y:S04]  /*3730*/  LDL R0, [R10+0x18] ;  /* 0x000018000a007983 */ /* 0x000ea80000100800 */
[----:B------:R-:W2:Y:S04]  /*3740*/  LDL R3, [R10+0x14] ;  /* 0x000014000a037983 */ /* 0x000ea80000100800 */
[----:B------:R-:W3:Y:S01]  /*3750*/  @P0 LDL R2, [R10+0x10] ;  /* 0x000010000a020983 */ /* 0x000ee20000100800 */
[----:B------:R-:W-:Y:S01]  /*3760*/  LOP3.LUT R6, R6, 0x1f, RZ, 0xc0, !PT ;  /* 0x0000001f06067812 */ /* 0x000fe200078ec0ff */
[----:B------:R-:W-:Y:S01]  /*3770*/  UMOV UR4, 0x54442d19 ;  /* 0x54442d1900047882 */ /* 0x000fe20000000000 */
[----:B------:R-:W-:-:S02]  /*3780*/  UMOV UR5, 0x3bf921fb ;  /* 0x3bf921fb00057882 */ /* 0x000fc40000000000 */
[-C--:B--2---:R-:W-:Y:S02]  /*3790*/  @P0 SHF.L.W.U32.HI R0, R3, R6.reuse, R0 ;  /* 0x0000000603000219 */ /* 0x084fe40000010e00 */
[----:B---3--:R-:W-:Y:S02]  /*37a0*/  @P0 SHF.L.W.U32.HI R3, R2, R6, R3 ;  /* 0x0000000602030219 */ /* 0x008fe40000010e03 */
[----:B------:R-:W-:Y:S02]  /*37b0*/  ISETP.GE.AND P0, PT, R7, RZ, PT ;  /* 0x000000ff0700720c */ /* 0x000fe40003f06270 */
[C---:B------:R-:W-:Y:S01]  /*37c0*/  SHF.L.W.U32.HI R2, R3.reuse, 0x2, R0 ;  /* 0x0000000203027819 */ /* 0x040fe20000010e00 */
[----:B------:R-:W-:-:S03]  /*37d0*/  IMAD.SHL.U32 R3, R3, 0x4, RZ ;  /* 0x0000000403037824 */ /* 0x000fc600078e00ff */
[----:B------:R-:W-:-:S04]  /*37e0*/  SHF.R.S32.HI R6, RZ, 0x1f, R2 ;  /* 0x0000001fff067819 */ /* 0x000fc80000011402 */
[C---:B------:R-:W-:Y:S02]  /*37f0*/  LOP3.LUT R12, R6.reuse, R3, RZ, 0x3c, !PT ;  /* 0x00000003060c7212 */ /* 0x040fe400078e3cff */
[----:B------:R-:W-:Y:S02]  /*3800*/  LOP3.LUT R13, R6, R2, RZ, 0x3c, !PT ;  /* 0x00000002060d7212 */ /* 0x000fe400078e3cff */
[----:B------:R-:W-:Y:S02]  /*3810*/  SHF.R.U32.HI R3, RZ, 0x1e, R0 ;  /* 0x0000001eff037819 */ /* 0x000fe40000011600 */
[C---:B------:R-:W-:Y:S02]  /*3820*/  LOP3.LUT R6, R2.reuse, R7, RZ, 0x3c, !PT ;  /* 0x0000000702067212 */ /* 0x040fe400078e3cff */
[----:B------:R-:W1:Y:S01]  /*3830*/  I2F.F64.S64 R12, R12 ;  /* 0x0000000c000c7312 */ /* 0x000e620000301c00 */
[----:B------:R-:W-:Y:S02]  /*3840*/  LEA.HI R0, R2, R3, RZ, 0x1 ;  /* 0x0000000302007211 */ /* 0x000fe400078f08ff */
[----:B------:R-:W-:-:S02]  /*3850*/  ISETP.GE.AND P1, PT, R6, RZ, PT ;  /* 0x000000ff0600720c */ /* 0x000fc40003f26270 */
[----:B------:R-:W-:-:S05]  /*3860*/  IADD3 R2, PT, PT, -R0, RZ, RZ ;  /* 0x000000ff00027210 */ /* 0x000fca0007ffe1ff */
[----:B------:R-:W-:Y:S01]  /*3870*/  @!P0 IMAD.MOV.U32 R0, RZ, RZ, R2 ;  /* 0x000000ffff008224 */ /* 0x000fe200078e0002 */
[----:B-1----:R-:W-:-:S10]  /*3880*/  DMUL R16, R12, UR4 ;  /* 0x000000040c107c28 */ /* 0x002fd40008000000 */
[----:B------:R-:W1:Y:S02]  /*3890*/  F2F.F32.F64 R16, R16 ;  /* 0x0000001000107310 */ /* 0x000e640000301000 */
[----:B01----:R-:W-:-:S07]  /*38a0*/  FSEL R2, -R16, R16, !P1 ;  /* 0x0000001010027208 */ /* 0x003fce0004800100 */
.L_x_52:
[----:B------:R-:W-:Y:S05]  /*38b0*/  BSYNC.RECONVERGENT B0 ;  /* 0x0000000000007941 */ /* 0x000fea0003800200 */
.L_x_51:
[----:B------:R-:W-:Y:S02]  /*38c0*/  IMAD.MOV.U32 R10, RZ, RZ, 0x37cbac00 ;  /* 0x37cbac00ff0a7424 */ /* 0x000fe400078e00ff */
[----:B------:R-:W-:Y:S01]  /*38d0*/  FMUL R3, R2, R2 ;  /* 0x0000000202037220 */ /* 0x000fe20000400000 */
[C---:B------:R-:W-:Y:S01]  /*38e0*/  LOP3.LUT R8, R0.reuse, 0x1, RZ, 0xc0, !PT ;  /* 0x0000000100087812 */ /* 0x040fe200078ec0ff */
[----:B------:R-:W-:Y:S01]  /*38f0*/  VIADD R0, R0, 0x1 ;  /* 0x0000000100007836 */ /* 0x000fe20000000000 */
[----:B------:R-:W-:Y:S01]  /*3900*/  MOV R12, 0x3c0885e4 ;  /* 0x3c0885e4000c7802 */ /* 0x000fe20000000f00 */
[----:B------:R-:W-:Y:S01]  /*3910*/  FFMA R6, R3, R10, -0.0013887860113754868507 ;  /* 0xbab607ed03067423 */ /* 0x000fe2000000000a */
[----:B------:R-:W-:Y:S01]  /*3920*/  ISETP.NE.U32.AND P0, PT, R8, 0x1, PT ;  /* 0x000000010800780c */ /* 0x000fe20003f05070 */
[----:B------:R-:W-:Y:S01]  /*3930*/  IMAD.MOV.U32 R13, RZ, RZ, 0x3e2aaaa8 ;  /* 0x3e2aaaa8ff0d7424 */ /* 0x000fe200078e00ff */
[----:B------:R-:W-:Y:S01]  /*3940*/  LOP3.LUT P1, RZ, R0, 0x2, RZ, 0xc0, !PT ;  /* 0x0000000200ff7812 */ /* 0x000fe2000782c0ff */
[----:B------:R-:W-:Y:S01]  /*3950*/  BSSY.RECONVERGENT B0, `(.L_x_54) ;  /* 0x0000043000007945 */ /* 0x000fe20003800200 */
[----:B------:R-:W-:-:S02]  /*3960*/  FSEL R6, R6, -0.00019574658654164522886, P0 ;  /* 0xb94d415306067808 */ /* 0x000fc40000000000 */
[----:B------:R-:W-:Y:S02]  /*3970*/  FSEL R8, R12, 0.041666727513074874878, !P0 ;  /* 0x3d2aaabb0c087808 */ /* 0x000fe40004000000 */
[----:B------:R-:W-:Y:S02]  /*3980*/  FSEL R0, R2, 1, !P0 ;  /* 0x3f80000002007808 */ /* 0x000fe40004000000 */
[----:B------:R-:W-:Y:S01]  /*3990*/  FSEL R17, -R13, -0.4999999701976776123, !P0 ;  /* 0xbeffffff0d117808 */ /* 0x000fe20004000100 */
[----:B------:R-:W-:Y:S01]  /*39a0*/  FFMA R6, R3, R6, R8 ;  /* 0x0000000603067223 */ /* 0x000fe20000000008 */
[----:B------:R-:W-:Y:S01]  /*39b0*/  FSETP.GE.AND P0, PT, |R7|, 105615, PT ;  /* 0x47ce47800700780b */ /* 0x000fe20003f06200 */
[C---:B------:R-:W-:Y:S02]  /*39c0*/  FFMA R15, R3.reuse, R0, RZ ;  /* 0x00000000030f7223 */ /* 0x040fe400000000ff */
[----:B------:R-:W-:-:S04]  /*39d0*/  FFMA R6, R3, R6, R17 ;  /* 0x0000000603067223 */ /* 0x000fc80000000011 */
[----:B------:R-:W-:-:S04]  /*39e0*/  FFMA R8, R15, R6, R0 ;  /* 0x000000060f087223 */ /* 0x000fc80000000000 */
[----:B------:R-:W-:Y:S02]  /*39f0*/  @P1 FADD R8, RZ, -R8 ;  /* 0x80000008ff081221 */ /* 0x000fe40000000000 */
[----:B------:R-:W-:Y:S05]  /*3a00*/  @!P0 BRA `(.L_x_55) ;  /* 0x0000000000dc8947 */ /* 0x000fea0003800000 */
        /* <DEDUP_REMOVED lines=11> */
.L_x_56:
        /* <DEDUP_REMOVED lines=25> */
[----:B------:R-:W-:Y:S01]  /*3c50*/  UMOV UR5, 0x3bf921fb ;  /* 0x3bf921fb00057882 */ /* 0x000fe20000000000 */
[----:B------:R-:W-:-:S02]  /*3c60*/  ISETP.GE.AND P1, PT, R7, RZ, PT ;  /* 0x000000ff0700720c */ /* 0x000fc40003f26270 */
[-C--:B--2---:R-:W-:Y:S02]  /*3c70*/  @P0 SHF.L.W.U32.HI R0, R3, R6.reuse, R0 ;  /* 0x0000000603000219 */ /* 0x084fe40000010e00 */
[----:B---3--:R-:W-:-:S04]  /*3c80*/  @P0 SHF.L.W.U32.HI R3, R2, R6, R3 ;  /* 0x0000000602030219 */ /* 0x008fc80000010e03 */
[C---:B------:R-:W-:Y:S01]  /*3c90*/  SHF.L.W.U32.HI R2, R3.reuse, 0x2, R0 ;  /* 0x0000000203027819 */ /* 0x040fe20000010e00 */
[----:B------:R-:W-:-:S03]  /*3ca0*/  IMAD.SHL.U32 R3, R3, 0x4, RZ ;  /* 0x0000000403037824 */ /* 0x000fc600078e00ff */
[----:B------:R-:W-:Y:S02]  /*3cb0*/  SHF.R.S32.HI R6, RZ, 0x1f, R2 ;  /* 0x0000001fff067819 */ /* 0x000fe40000011402 */
[----:B------:R-:W-:Y:S02]  /*3cc0*/  LOP3.LUT R7, R2, R7, RZ, 0x3c, !PT ;  /* 0x0000000702077212 */ /* 0x000fe400078e3cff */
[C---:B------:R-:W-:Y:S02]  /*3cd0*/  LOP3.LUT R16, R6.reuse, R3, RZ, 0x3c, !PT ;  /* 0x0000000306107212 */ /* 0x040fe400078e3cff */
[----:B------:R-:W-:Y:S02]  /*3ce0*/  LOP3.LUT R17, R6, R2, RZ, 0x3c, !PT ;  /* 0x0000000206117212 */ /* 0x000fe400078e3cff */
[----:B------:R-:W-:Y:S02]  /*3cf0*/  SHF.R.U32.HI R3, RZ, 0x1e, R0 ;  /* 0x0000001eff037819 */ /* 0x000fe40000011600 */
[----:B------:R-:W-:-:S02]  /*3d00*/  ISETP.GE.AND P0, PT, R7, RZ, PT ;  /* 0x000000ff0700720c */ /* 0x000fc40003f06270 */
[----:B------:R-:W1:Y:S01]  /*3d10*/  I2F.F64.S64 R16, R16 ;  /* 0x0000001000107312 */ /* 0x000e620000301c00 */
[----:B0-----:R-:W-:-:S04]  /*3d20*/  LEA.HI R14, R2, R3, RZ, 0x1 ;  /* 0x00000003020e7211 */ /* 0x001fc800078f08ff */
[----:B------:R-:W-:-:S05]  /*3d30*/  IADD3 R0, PT, PT, -R14, RZ, RZ ;  /* 0x000000ff0e007210 */ /* 0x000fca0007ffe1ff */
[----:B------:R-:W-:Y:S01]  /*3d40*/  @!P1 IMAD.MOV.U32 R14, RZ, RZ, R0 ;  /* 0x000000ffff0e9224 */ /* 0x000fe200078e0000 */
[----:B-1----:R-:W-:-:S10]  /*3d50*/  DMUL R18, R16, UR4 ;  /* 0x0000000410127c28 */ /* 0x002fd40008000000 */
[----:B------:R-:W0:Y:S02]  /*3d60*/  F2F.F32.F64 R18, R18 ;  /* 0x0000001200127310 */ /* 0x000e240000301000 */
[----:B0-----:R-:W-:-:S07]  /*3d70*/  FSEL R9, -R18, R18, !P0 ;  /* 0x0000001212097208 */ /* 0x001fce0004000100 */
.L_x_55:
[----:B------:R-:W-:Y:S05]  /*3d80*/  BSYNC.RECONVERGENT B0 ;  /* 0x0000000000007941 */ /* 0x000fea0003800200 */
.L_x_54:
[----:B------:R-:W-:Y:S01]  /*3d90*/  FMUL R6, R11, 0.63661974668502807617 ;  /* 0x3f22f9830b067820 */ /* 0x000fe20000400000 */
[----:B------:R-:W-:Y:S01]  /*3da0*/  FMUL R3, R9, R9 ;  /* 0x0000000909037220 */ /* 0x000fe20000400000 */
[----:B------:R-:W-:Y:S01]  /*3db0*/  LOP3.LUT R0, R14, 0x1, RZ, 0xc0, !PT ;  /* 0x000000010e007812 */ /* 0x000fe200078ec0ff */
[----:B------:R-:W-:Y:S01]  /*3dc0*/  IMAD.MOV.U32 R16, RZ, RZ, 0x3d2aaabb ;  /* 0x3d2aaabbff107424 */ /* 0x000fe200078e00ff */
[----:B------:R-:W-:Y:S01]  /*3dd0*/  MOV R17, 0x3effffff ;  /* 0x3effffff00117802 */ /* 0x000fe20000000f00 */
[----:B------:R-:W-:Y:S01]  /*3de0*/  FFMA R2, R3, R10, -0.0013887860113754868507 ;  /* 0xbab607ed03027423 */ /* 0x000fe2000000000a */
[----:B------:R-:W0:Y:S01]  /*3df0*/  F2I.NTZ R6, R6 ;  /* 0x0000000600067305 */ /* 0x000e220000203100 */
[----:B------:R-:W-:Y:S01]  /*3e00*/  ISETP.NE.U32.AND P0, PT, R0, 0x1, PT ;  /* 0x000000010000780c */ /* 0x000fe20003f05070 */
[----:B------:R-:W-:Y:S01]  /*3e10*/  BSSY.RECONVERGENT B0, `(.L_x_57) ;  /* 0x000004b000007945 */ /* 0x000fe20003800200 */
[----:B------:R-:W-:Y:S02]  /*3e20*/  LOP3.LUT P1, RZ, R14, 0x2, RZ, 0xc0, !PT ;  /* 0x000000020eff7812 */ /* 0x000fe4000782c0ff */
[----:B------:R-:W-:-:S02]  /*3e30*/  FSEL R2, R2, -0.00019574658654164522886, !P0 ;  /* 0xb94d415302027808 */ /* 0x000fc40004000000 */
[----:B------:R-:W-:Y:S02]  /*3e40*/  FSEL R0, R16, 0.0083327032625675201416, !P0 ;  /* 0x3c0885e410007808 */ /* 0x000fe40004000000 */
[----:B------:R-:W-:-:S03]  /*3e50*/  FSEL R14, -R17, -0.16666662693023681641, !P0 ;  /* 0xbe2aaaa8110e7808 */ /* 0x000fc60004000100 */
[----:B------:R-:W-:Y:S01]  /*3e60*/  FFMA R2, R3, R2, R0 ;  /* 0x0000000203027223 */ /* 0x000fe20000000000 */
[----:B------:R-:W-:Y:S02]  /*3e70*/  FSEL R0, R9, 1, P0 ;  /* 0x3f80000009007808 */ /* 0x000fe40000000000 */
[----:B0-----:R-:W-:Y:S01]  /*3e80*/  I2FP.F32.S32 R18, R6 ;  /* 0x0000000600127245 */ /* 0x001fe20000201400 */
[----:B------:R-:W-:Y:S01]  /*3e90*/  FFMA R2, R3, R2, R14 ;  /* 0x0000000203027223 */ /* 0x000fe2000000000e */
[----:B------:R-:W-:Y:S01]  /*3ea0*/  FSETP.GE.AND P0, PT, |R11|, 105615, PT ;  /* 0x47ce47800b00780b */ /* 0x000fe20003f06200 */
[----:B------:R-:W-:Y:S01]  /*3eb0*/  FFMA R3, R3, R0, RZ ;  /* 0x0000000003037223 */ /* 0x000fe200000000ff */
[----:B------:R-:W-:Y:S02]  /*3ec0*/  IMAD.MOV.U32 R19, RZ, RZ, R6 ;  /* 0x000000ffff137224 */ /* 0x000fe400078e0006 */
[----:B------:R-:W-:Y:S01]  /*3ed0*/  FFMA R7, R18, -1.5707962512969970703, R11 ;  /* 0xbfc90fda12077823 */ /* 0x000fe2000000000b */
[----:B------:R-:W-:-:S03]  /*3ee0*/  FFMA R0, R3, R2, R0 ;  /* 0x0000000203007223 */ /* 0x000fc60000000000 */
[----:B------:R-:W-:Y:S01]  /*3ef0*/  FFMA R7, R18, -7.5497894158615963534e-08, R7 ;  /* 0xb3a2216812077823 */ /* 0x000fe20000000007 */
[----:B------:R-:W-:-:S03]  /*3f00*/  @P1 FADD R0, RZ, -R0 ;  /* 0x80000000ff001221 */ /* 0x000fc60000000000 */
[----:B------:R-:W-:Y:S01]  /*3f10*/  FFMA R18, R18, -5.3903029534742383927e-15, R7 ;  /* 0xa7c234c512127823 */ /* 0x000fe20000000007 */
[----:B------:R-:W-:-:S03]  /*3f20*/  FMUL R9, R0, R5 ;  /* 0x0000000500097220 */ /* 0x000fc60000400000 */
        /* <DEDUP_REMOVED lines=13> */
.L_x_59:
        /* <DEDUP_REMOVED lines=36> */
[----:B------:R-:W0:Y:S01]  /*4240*/  I2F.F64.S64 R2, R2 ;  /* 0x0000000200027312 */ /* 0x000e220000301c00 */
[----:B------:R-:W-:Y:S02]  /*4250*/  LEA.HI R6, R6, R7, RZ, 0x1 ;  /* 0x0000000706067211 */ /* 0x000fe400078f08ff */
[----:B------:R-:W-:-:S02]  /*4260*/  ISETP.GE.AND P1, PT, R0, RZ, PT ;  /* 0x000000ff0000720c */ /* 0x000fc40003f26270 */
[----:B------:R-:W-:-:S05]  /*4270*/  IADD3 R0, PT, PT, -R6, RZ, RZ ;  /* 0x000000ff06007210 */ /* 0x000fca0007ffe1ff */
[----:B------:R-:W-:Y:S01]  /*4280*/  @!P0 IMAD.MOV.U32 R6, RZ, RZ, R0 ;  /* 0x000000ffff068224 */ /* 0x000fe200078e0000 */
[----:B0-----:R-:W-:-:S10]  /*4290*/  DMUL R14, R2, UR4 ;  /* 0x00000004020e7c28 */ /* 0x001fd40008000000 */
[----:B------:R-:W0:Y:S02]  /*42a0*/  F2F.F32.F64 R14, R14 ;  /* 0x0000000e000e7310 */ /* 0x000e240000301000 */
[----:B0-----:R-:W-:-:S07]  /*42b0*/  FSEL R2, -R14, R14, !P1 ;  /* 0x0000000e0e027208 */ /* 0x001fce0004800100 */
.L_x_58:
[----:B------:R-:W-:Y:S05]  /*42c0*/  BSYNC.RECONVERGENT B0 ;  /* 0x0000000000007941 */ /* 0x000fea0003800200 */
.L_x_57:
[----:B------:R-:W-:Y:S01]  /*42d0*/  LOP3.LUT R7, R6, 0x1, RZ, 0xc0, !PT ;  /* 0x0000000106077812 */ /* 0x000fe200078ec0ff */
[----:B------:R-:W-:Y:S01]  /*42e0*/  FMUL R3, R2, R2 ;  /* 0x0000000202037220 */ /* 0x000fe20000400000 */
[----:B------:R-:W-:Y:S02]  /*42f0*/  BSSY.RECONVERGENT B0, `(.L_x_60) ;  /* 0x0000047000007945 */ /* 0x000fe40003800200 */
[----:B------:R-:W-:Y:S01]  /*4300*/  ISETP.NE.U32.AND P0, PT, R7, 0x1, PT ;  /* 0x000000010700780c */ /* 0x000fe20003f05070 */
[----:B------:R-:W-:Y:S01]  /*4310*/  FFMA R0, R3, R10, -0.0013887860113754868507 ;  /* 0xbab607ed03007423 */ /* 0x000fe2000000000a */
[----:B------:R-:W-:Y:S02]  /*4320*/  VIADD R7, R6, 0x1 ;  /* 0x0000000106077836 */ /* 0x000fe40000000000 */
[----:B------:R-:W-:Y:S02]  /*4330*/  FSEL R14, R12, 0.041666727513074874878, !P0 ;  /* 0x3d2aaabb0c0e7808 */ /* 0x000fe40004000000 */
[----:B------:R-:W-:-:S02]  /*4340*/  FSEL R6, R0, -0.00019574658654164522886, P0 ;  /* 0xb94d415300067808 */ /* 0x000fc40000000000 */
[----:B------:R-:W-:Y:S02]  /*4350*/  LOP3.LUT P1, RZ, R7, 0x2, RZ, 0xc0, !PT ;  /* 0x0000000207ff7812 */ /* 0x000fe4000782c0ff */
[----:B------:R-:W-:Y:S01]  /*4360*/  FSEL R0, R2, 1, !P0 ;  /* 0x3f80000002007808 */ /* 0x000fe20004000000 */
[----:B------:R-:W-:Y:S01]  /*4370*/  FFMA R6, R3, R6, R14 ;  /* 0x0000000603067223 */ /* 0x000fe2000000000e */
[----:B------:R-:W-:Y:S02]  /*4380*/  FSEL R7, -R13, -0.4999999701976776123, !P0 ;  /* 0xbeffffff0d077808 */ /* 0x000fe40004000100 */
        /* <DEDUP_REMOVED lines=17> */
.L_x_62:
        /* <DEDUP_REMOVED lines=28> */
[----:B---3--:R-:W-:Y:S02]  /*4660*/  @P0 SHF.L.W.U32.HI R3, R2, R6, R3 ;  /* 0x0000000602030219 */ /* 0x008fe40000010e03 */
[--C-:B------:R-:W-:Y:S02]  /*4670*/  SHF.R.U32.HI R19, RZ, 0x1e, R0.reuse ;  /* 0x0000001eff137819 */ /* 0x100fe40000011600 */
[C---:B------:R-:W-:Y:S01]  /*4680*/  SHF.L.W.U32.HI R6, R3.reuse, 0x2, R0 ;  /* 0x0000000203067819 */ /* 0x040fe20000010e00 */
[----:B------:R-:W-:-:S03]  /*4690*/  IMAD.SHL.U32 R3, R3, 0x4, RZ ;  /* 0x0000000403037824 */ /* 0x000fc600078e00ff */
[----:B------:R-:W-:Y:S02]  /*46a0*/  SHF.R.S32.HI R7, RZ, 0x1f, R6 ;  /* 0x0000001fff077819 */ /* 0x000fe40000011406 */
[C---:B------:R-:W-:Y:S02]  /*46b0*/  LEA.HI R19, R6.reuse, R19, RZ, 0x1 ;  /* 0x0000001306137211 */ /* 0x040fe400078f08ff */
[C---:B------:R-:W-:Y:S02]  /*46c0*/  LOP3.LUT R2, R7.reuse, R3, RZ, 0x3c, !PT ;  /* 0x0000000307027212 */ /* 0x040fe400078e3cff */
[----:B------:R-:W-:Y:S02]  /*46d0*/  LOP3.LUT R3, R7, R6, RZ, 0x3c, !PT ;  /* 0x0000000607037212 */ /* 0x000fe400078e3cff */
[----:B------:R-:W-:Y:S02]  /*46e0*/  LOP3.LUT R11, R6, R11, RZ, 0x3c, !PT ;  /* 0x0000000b060b7212 */ /* 0x000fe400078e3cff */
[----:B------:R-:W-:-:S02]  /*46f0*/  IADD3 R0, PT, PT, -R19, RZ, RZ ;  /* 0x000000ff13007210 */ /* 0x000fc40007ffe1ff */
[----:B------:R-:W1:Y:S01]  /*4700*/  I2F.F64.S64 R2, R2 ;  /* 0x0000000200027312 */ /* 0x000e620000301c00 */
[----:B------:R-:W-:Y:S02]  /*4710*/  ISETP.GE.AND P0, PT, R11, RZ, PT ;  /* 0x000000ff0b00720c */ /* 0x000fe40003f06270 */
[----:B------:R-:W-:Y:S01]  /*4720*/  @!P1 IMAD.MOV.U32 R19, RZ, RZ, R0 ;  /* 0x000000ffff139224 */ /* 0x000fe200078e0000 */
[----:B-1----:R-:W-:-:S10]  /*4730*/  DMUL R36, R2, UR4 ;  /* 0x0000000402247c28 */ /* 0x002fd40008000000 */
[----:B------:R-:W1:Y:S02]  /*4740*/  F2F.F32.F64 R36, R36 ;  /* 0x0000002400247310 */ /* 0x000e640000301000 */
[----:B01----:R-:W-:-:S07]  /*4750*/  FSEL R18, -R36, R36, !P0 ;  /* 0x0000002424127208 */ /* 0x003fce0004000100 */
.L_x_61:
[----:B------:R-:W-:Y:S05]  /*4760*/  BSYNC.RECONVERGENT B0 ;  /* 0x0000000000007941 */ /* 0x000fea0003800200 */
.L_x_60:
[----:B------:R-:W-:Y:S01]  /*4770*/  FMUL R6, R29, 0.63661974668502807617 ;  /* 0x3f22f9831d067820 */ /* 0x000fe20000400000 */
[C---:B------:R-:W-:Y:S01]  /*4780*/  LOP3.LUT R0, R19.reuse, 0x1, RZ, 0xc0, !PT ;  /* 0x0000000113007812 */ /* 0x040fe200078ec0ff */
[----:B------:R-:W-:Y:S01]  /*4790*/  FMUL R3, R18, R18 ;  /* 0x0000001212037220 */ /* 0x000fe20000400000 */
[----:B------:R-:W-:Y:S01]  /*47a0*/  LOP3.LUT P1, RZ, R19, 0x2, RZ, 0xc0, !PT ;  /* 0x0000000213ff7812 */ /* 0x000fe2000782c0ff */
[----:B------:R-:W-:Y:S01]  /*47b0*/  BSSY.RECONVERGENT B0, `(.L_x_63) ;  /* 0x000004d000007945 */ /* 0x000fe20003800200 */
[----:B------:R-:W-:Y:S01]  /*47c0*/  ISETP.NE.U32.AND P0, PT, R0, 0x1, PT ;  /* 0x000000010000780c */ /* 0x000fe20003f05070 */
[----:B------:R-:W0:Y:S01]  /*47d0*/  F2I.NTZ R6, R6 ;  /* 0x0000000600067305 */ /* 0x000e220000203100 */
[----:B------:R-:W-:Y:S02]  /*47e0*/  FFMA R0, R3, R10, -0.0013887860113754868507 ;  /* 0xbab607ed03007423 */ /* 0x000fe4000000000a */
[----:B------:R-:W-:Y:S02]  /*47f0*/  FSEL R16, R16, 0.0083327032625675201416, !P0 ;  /* 0x3c0885e410107808 */ /* 0x000fe40004000000 */
[----:B------:R-:W-:-:S02]  /*4800*/  FSEL R2, -R17, -0.16666662693023681641, !P0 ;  /* 0xbe2aaaa811027808 */ /* 0x000fc40004000100 */
[----:B------:R-:W-:-:S05]  /*4810*/  FSEL R0, R0, -0.00019574658654164522886, !P0 ;  /* 0xb94d415300007808 */ /* 0x000fca0004000000 */
[C---:B------:R-:W-:Y:S01]  /*4820*/  FFMA R16, R3.reuse, R0, R16 ;  /* 0x0000000003107223 */ /* 0x040fe20000000010 */
        /* <DEDUP_REMOVED lines=11> */
[----:B------:R-:W-:-:S04]  /*48e0*/  FMUL R27, R3, R26 ;  /* 0x0000001a031b7220 */ /* 0x000fc80000400000 */
[----:B------:R-:W-:Y:S01]  /*48f0*/  MOV R0, R14 ;  /* 0x0000000e00007202 */ /* 0x000fe20000000f00 */
[----:B------:R-:W-:Y:S06]  /*4900*/  @!P0 BRA `(.L_x_64) ;  /* 0x0000000000dc8947 */ /* 0x000fec0003800000 */
[----:B------:R-:W-:-:S13]  /*4910*/  FSETP.NEU.AND P0, PT, |R29|, +INF , PT ;  /* 0x7f8000001d00780b */ /* 0x000fda0003f0d200 */
[----:B------:R-:W-:Y:S01]  /*4920*/  @!P0 FMUL R0, RZ, R29 ;  /* 0x0000001dff008220 */ /* 0x000fe20000400000 */
[----:B------:R-:W-:Y:S01]  /*4930*/  @!P0 IMAD.MOV.U32 R6, RZ, RZ, RZ ;  /* 0x000000ffff068224 */ /* 0x000fe200078e00ff */
[----:B------:R-:W-:Y:S06]  /*4940*/  @!P0 BRA `(.L_x_64) ;  /* 0x0000000000cc8947 */ /* 0x000fec0003800000 */
[----:B------:R-:W-:Y:S02]  /*4950*/  IMAD.SHL.U32 R2, R29, 0x100, RZ ;  /* 0x000001001d027824 */ /* 0x000fe400078e00ff */
[----:B------:R-:W-:Y:S02]  /*4960*/  HFMA2 R16, -RZ, RZ, 0, 0 ;  /* 0x00000000ff107431 */ /* 0x000fe400000001ff */
[----:B------:R-:W-:Y:S01]  /*4970*/  IMAD.MOV.U32 R0, RZ, RZ, R1 ;  /* 0x000000ffff007224 */ /* 0x000fe200078e0001 */
[----:B------:R-:W0:Y:S01]  /*4980*/  LDCU.64 UR6, c[0x4][URZ] ;  /* 0x01000000ff0677ac */ /* 0x000e220008000a00 */
[----:B------:R-:W-:Y:S01]  /*4990*/  LOP3.LUT R19, R2, 0x80000000, RZ, 0xfc, !PT ;  /* 0x8000000002137812 */ /* 0x000fe200078efcff */
[----:B------:R-:W-:Y:S01]  /*49a0*/  UMOV UR5, URZ ;  /* 0x000000ff00057c82 */ /* 0x000fe20008000000 */
[----:B------:R-:W-:-:S05]  /*49b0*/  UMOV UR4, URZ ;  /* 0x000000ff00047c82 */ /* 0x000fca0008000000 */
.L_x_65:
[----:B0-----:R-:W-:Y:S01]  /*49c0*/  MOV R6, UR6 ;  /* 0x0000000600067c02 */ /* 0x001fe20008000f00 */
        /* <DEDUP_REMOVED lines=28> */
[C---:B------:R-:W-:Y:S02]  /*4b90*/  SHF.L.W.U32.HI R6, R3.reuse, 0x2, R0 ;  /* 0x0000000203067819 */ /* 0x040fe40000010e00 */
[----:B------:R-:W-:Y:S02]  /*4ba0*/  SHF.L.U32 R3, R3, 0x2, RZ ;  /* 0x0000000203037819 */ /* 0x000fe400000006ff */
[----:B------:R-:W-:-:S04]  /*4bb0*/  SHF.R.S32.HI R7, RZ, 0x1f, R6 ;  /* 0x0000001fff077819 */ /* 0x000fc80000011406 */
[C---:B------:R-:W-:Y:S02]  /*4bc0*/  LOP3.LUT R2, R7.reuse, R3, RZ, 0x3c, !PT ;  /* 0x0000000307027212 */ /* 0x040fe400078e3cff */
[----:B------:R-:W-:Y:S02]  /*4bd0*/  LOP3.LUT R3, R7, R6, RZ, 0x3c, !PT ;  /* 0x0000000607037212 */ /* 0x000fe400078e3cff */
[----:B------:R-:W-:Y:S02]  /*4be0*/  SHF.R.U32.HI R7, RZ, 0x1e, R0 ;  /* 0x0000001eff077819 */ /* 0x000fe40000011600 */
[C---:B------:R-:W-:Y:S02]  /*4bf0*/  LOP3.LUT R0, R6.reuse, R29, RZ, 0x3c, !PT ;  /* 0x0000001d06007212 */ /* 0x040fe400078e3cff */
[----:B------:R-:W0:Y:S01]  /*4c00*/  I2F.F64.S64 R2, R2 ;  /* 0x0000000200027312 */ /* 0x000e220000301c00 */
[----:B------:R-:W-:Y:S02]  /*4c10*/  LEA.HI R6, R6, R7, RZ, 0x1 ;  /* 0x0000000706067211 */ /* 0x000fe400078f08ff */
[----:B------:R-:W-:-:S03]  /*4c20*/  ISETP.GE.AND P1, PT, R0, RZ, PT ;  /* 0x000000ff0000720c */ /* 0x000fc60003f26270 */
[----:B------:R-:W-:-:S05]  /*4c30*/  IMAD.MOV R0, RZ, RZ, -R6 ;  /* 0x000000ffff007224 */ /* 0x000fca00078e0a06 */
[----:B------:R-:W-:Y:S01]  /*4c40*/  @!P0 MOV R6, R0 ;  /* 0x0000000000068202 */ /* 0x000fe20000000f00 */
[----:B0-----:R-:W-:-:S10]  /*4c50*/  DMUL R16, R2, UR4 ;  /* 0x0000000402107c28 */ /* 0x001fd40008000000 */
[----:B------:R-:W0:Y:S02]  /*4c60*/  F2F.F32.F64 R16, R16 ;  /* 0x0000001000107310 */ /* 0x000e240000301000 */
[----:B0-----:R-:W-:-:S07]  /*4c70*/  FSEL R0, -R16, R16, !P1 ;  /* 0x0000001010007208 */ /* 0x001fce0004800100 */
.L_x_64:
[----:B------:R-:W-:Y:S05]  /*4c80*/  BSYNC.RECONVERGENT B0 ;  /* 0x0000000000007941 */ /* 0x000fea0003800200 */
.L_x_63:
[----:B------:R-:W-:Y:S01]  /*4c90*/  FMUL R3, R0, R0 ;  /* 0x0000000000037220 */ /* 0x000fe20000400000 */
[----:B------:R-:W-:Y:S01]  /*4ca0*/  LOP3.LUT R2, R6, 0x1, RZ, 0xc0, !PT ;  /* 0x0000000106027812 */ /* 0x000fe200078ec0ff */
[----:B------:R-:W-:Y:S02]  /*4cb0*/  BSSY.RECONVERGENT B0, `(.L_x_66) ;  /* 0x0000047000007945 */ /* 0x000fe40003800200 */
[----:B------:R-:W-:Y:S01]  /*4cc0*/  FFMA R10, R3, R10, -0.0013887860113754868507 ;  /* 0xbab607ed030a7423 */ /* 0x000fe2000000000a */
[----:B------:R-:W-:Y:S01]  /*4cd0*/  ISETP.NE.U32.AND P0, PT, R2, 0x1, PT ;  /* 0x000000010200780c */ /* 0x000fe20003f05070 */
[----:B------:R-:W-:-:S03]  /*4ce0*/  VIADD R2, R6, 0x1 ;  /* 0x0000000106027836 */ /* 0x000fc60000000000 */
[----:B------:R-:W-:Y:S02]  /*4cf0*/  FSEL R12, R12, 0.041666727513074874878, !P0 ;  /* 0x3d2aaabb0c0c7808 */ /* 0x000fe40004000000 */
[----:B------:R-:W-:Y:S02]  /*4d00*/  FSEL R10, R10, -0.00019574658654164522886, P0 ;  /* 0xb94d41530a0a7808 */ /* 0x000fe40000000000 */
[----:B------:R-:W-:Y:S02]  /*4d10*/  FSEL R0, R0, 1, !P0 ;  /* 0x3f80000000007808 */ /* 0x000fe40004000000 */
[----:B------:R-:W-:Y:S01]  /*4d20*/  FSEL R13, -R13, -0.4999999701976776123, !P0 ;  /* 0xbeffffff0d0d7808 */ /* 0x000fe20004000100 */
[----:B------:R-:W-:Y:S01]  /*4d30*/  FFMA R10, R3, R10, R12 ;  /* 0x0000000a030a7223 */ /* 0x000fe2000000000c */
[----:B------:R-:W-:Y:S01]  /*4d40*/  FSETP.GE.AND P0, PT, |R29|, 105615, PT ;  /* 0x47ce47801d00780b */ /* 0x000fe20003f06200 */
[C---:B------:R-:W-:Y:S01]  /*4d50*/  FFMA R7, R3.reuse, R0, RZ ;  /* 0x0000000003077223 */ /* 0x040fe200000000ff */
[----:B------:R-:W-:Y:S01]  /*4d60*/  LOP3.LUT P1, RZ, R2, 0x2, RZ, 0xc0, !PT ;  /* 0x0000000202ff7812 */ /* 0x000fe2000782c0ff */
[----:B------:R-:W-:-:S04]  /*4d70*/  FFMA R10, R3, R10, R13 ;  /* 0x0000000a030a7223 */ /* 0x000fc8000000000d */
[----:B------:R-:W-:-:S08]  /*4d80*/  FFMA R16, R7, R10, R0 ;  /* 0x0000000a07107223 */ /* 0x000fd00000000000 */
[----:B------:R-:W-:Y:S01]  /*4d90*/  @P1 FADD R16, RZ, -R16 ;  /* 0x80000010ff101221 */ /* 0x000fe20000000000 */
[----:B------:R-:W-:Y:S06]  /*4da0*/  @!P0 BRA `(.L_x_67) ;  /* 0x0000000000dc8947 */ /* 0x000fec0003800000 */
[----:B------:R-:W-:-:S13]  /*4db0*/  FSETP.NEU.AND P0, PT, |R29|, +INF , PT ;  /* 0x7f8000001d00780b */ /* 0x000fda0003f0d200 */
[----:B------:R-:W-:Y:S01]  /*4dc0*/  @!P0 FMUL R14, RZ, R29 ;  /* 0x0000001dff0e8220 */ /* 0x000fe20000400000 */
[----:B------:R-:W-:Y:S01]  /*4dd0*/  @!P0 MOV R11, RZ ;  /* 0x000000ff000b8202 */ /* 0x000fe20000000f00 */
        /* <DEDUP_REMOVED lines=8> */
.L_x_68:
        /* <DEDUP_REMOVED lines=30> */
[C---:B------:R-:W-:Y:S02]  /*5040*/  SHF.L.W.U32.HI R2, R3.reuse, 0x2, R0 ;  /* 0x0000000203027819 */ /* 0x040fe40000010e00 */
[----:B------:R-:W-:Y:S02]  /*5050*/  SHF.L.U32 R3, R3, 0x2, RZ ;  /* 0x0000000203037819 */ /* 0x000fe400000006ff */
[----:B------:R-:W-:-:S02]  /*5060*/  SHF.R.S32.HI R6, RZ, 0x1f, R2 ;  /* 0x0000001fff067819 */ /* 0x000fc40000011402 */
[----:B------:R-:W-:Y:S02]  /*5070*/  LEA.HI R11, R2, R11, RZ, 0x1 ;  /* 0x0000000b020b7211 */ /* 0x000fe400078f08ff */
[C---:B------:R-:W-:Y:S02]  /*5080*/  LOP3.LUT R12, R6.reuse, R3, RZ, 0x3c, !PT ;  /* 0x00000003060c7212 */ /* 0x040fe400078e3cff */
[----:B------:R-:W-:Y:S01]  /*5090*/  LOP3.LUT R13, R6, R2, RZ, 0x3c, !PT ;  /* 0x00000002060d7212 */ /* 0x000fe200078e3cff */
[----:B------:R-:W-:Y:S01]  /*50a0*/  IMAD.MOV R0, RZ, RZ, -R11 ;  /* 0x000000ffff007224 */ /* 0x000fe200078e0a0b */
[----:B------:R-:W-:-:S04]  /*50b0*/  LOP3.LUT R29, R2, R29, RZ, 0x3c, !PT ;  /* 0x0000001d021d7212 */ /* 0x000fc800078e3cff */
[----:B------:R-:W1:Y:S01]  /*50c0*/  I2F.F64.S64 R12, R12 ;  /* 0x0000000c000c7312 */ /* 0x000e620000301c00 */
[----:B------:R-:W-:Y:S02]  /*50d0*/  ISETP.GE.AND P0, PT, R29, RZ, PT ;  /* 0x000000ff1d00720c */ /* 0x000fe40003f06270 */
[----:B------:R-:W-:Y:S01]  /*50e0*/  @!P1 MOV R11, R0 ;  /* 0x00000000000b9202 */ /* 0x000fe20000000f00 */
[----:B-1----:R-:W-:-:S10]  /*50f0*/  DMUL R6, R12, UR4 ;  /* 0x000000040c067c28 */ /* 0x002fd40008000000 */
[----:B------:R-:W1:Y:S02]  /*5100*/  F2F.F32.F64 R6, R6 ;  /* 0x0000000600067310 */ /* 0x000e640000301000 */
[----:B01----:R-:W-:-:S07]  /*5110*/  FSEL R14, -R6, R6, !P0 ;  /* 0x00000006060e7208 */ /* 0x003fce0004000100 */
.L_x_67:
[----:B------:R-:W-:Y:S05]  /*5120*/  BSYNC.RECONVERGENT B0 ;  /* 0x0000000000007941 */ /* 0x000fea0003800200 */
.L_x_66:
[----:B------:R-:W-:Y:S01]  /*5130*/  VIADD R0, R32, 0xf3000000 ;  /* 0xf300000020007836 */ /* 0x000fe20000000000 */
[----:B------:R0:W1:Y:S01]  /*5140*/  MUFU.RSQ R3, R32 ;  /* 0x0000002000037308 */ /* 0x0000620000001400 */
[----:B------:R-:W-:Y:S03]  /*5150*/  BSSY.RECONVERGENT B0, `(.L_x_69) ;  /* 0x000000a000007945 */ /* 0x000fe60003800200 */
[----:B------:R-:W-:-:S13]  /*5160*/  ISETP.GT.U32.AND P0, PT, R0, 0x727fffff, PT ;  /* 0x727fffff0000780c */ /* 0x000fda0003f04070 */
[----:B01----:R-:W-:Y:S05]  /*5170*/  @!P0 BRA `(.L_x_70) ;  /* 0x00000000000c8947 */ /* 0x003fea0003800000 */
[----:B------:R-:W-:-:S07]  /*5180*/  MOV R28, 0x51a0 ;  /* 0x000051a0001c7802 */ /* 0x000fce0000000f00 */
[----:B------:R-:W-:Y:S05]  /*5190*/  CALL.REL.NOINC `($__internal_0_$__cuda_sm20_sqrt_rn_f32_slowpath) ;  /* 0x00000004003c7944 */ /* 0x000fea0003c00000 */
[----:B------:R-:W-:Y:S05]  /*51a0*/  BRA `(.L_x_71) ;  /* 0x0000000000107947 */ /* 0x000fea0003800000 */
.L_x_70:
[----:B------:R-:W-:Y:S01]  /*51b0*/  FMUL.FTZ R35, R32, R3 ;  /* 0x0000000320237220 */ /* 0x000fe20000410000 */
[----:B------:R-:W-:-:S03]  /*51c0*/  FMUL.FTZ R0, R3, 0.5 ;  /* 0x3f00000003007820 */ /* 0x000fc60000410000 */
[----:B------:R-:W-:-:S04]  /*51d0*/  FFMA R32, -R35, R35, R32 ;  /* 0x0000002323207223 */ /* 0x000fc80000000120 */
[----:B------:R-:W-:-:S07]  /*51e0*/  FFMA R35, R32, R0, R35 ;  /* 0x0000000020237223 */ /* 0x000fce0000000023 */
.L_x_71:
[----:B------:R-:W-:Y:S05]  /*51f0*/  BSYNC.RECONVERGENT B0 ;  /* 0x0000000000007941 */ /* 0x000fea0003800200 */
.L_x_69:
[----:B------:R-:W0:Y:S01]  /*5200*/  LDCU UR5, c[0x0][0x388] ;  /* 0x00007100ff0577ac */ /* 0x000e220008000800 */
[----:B------:R-:W1:Y:S01]  /*5210*/  LDC.64 R6, c[0x0][0x398] ;  /* 0x0000e600ff067b82 */ /* 0x000e620000000a00 */
[----:B------:R-:W-:Y:S01]  /*5220*/  SHF.R.S32.HI R25, RZ, 0x1f, R24 ;  /* 0x0000001fff197819 */ /* 0x000fe20000011418 */
[----:B------:R-:W-:Y:S02]  /*5230*/  HFMA2 R0, -RZ, RZ, 0.487060546875, -0.0625 ;  /* 0x37cbac00ff007431 */ /* 0x000fe400000001ff */
[----:B------:R-:W-:Y:S01]  /*5240*/  FMUL R13, R14, R14 ;  /* 0x0000000e0e0d7220 */ /* 0x000fe20000400000 */
[C---:B------:R-:W-:Y:S01]  /*5250*/  LOP3.LUT R10, R11.reuse, 0x1, RZ, 0xc0, !PT ;  /* 0x000000010b0a7812 */ /* 0x040fe200078ec0ff */
[----:B------:R-:W-:Y:S01]  /*5260*/  BSSY.RECONVERGENT B0, `(.L_x_72) ;  /* 0x000002a000007945 */ /* 0x000fe20003800200 */
[----:B------:R-:W-:Y:S01]  /*5270*/  LOP3.LUT P1, RZ, R11, 0x2, RZ, 0xc0, !PT ;  /* 0x000000020bff7812 */ /* 0x000fe2000782c0ff */
[----:B------:R-:W-:Y:S01]  /*5280*/  FMUL R26, R15, R26 ;  /* 0x0000001a0f1a7220 */ /* 0x000fe20000400000 */
[----:B------:R-:W-:Y:S01]  /*5290*/  ISETP.NE.U32.AND P0, PT, R10, 0x1, PT ;  /* 0x000000010a00780c */ /* 0x000fe20003f05070 */
[----:B------:R2:W3:Y:S01]  /*52a0*/  MUFU.RSQ R11, R30 ;  /* 0x0000001e000b7308 */ /* 0x0004e20000001400 */
[----:B------:R-:W-:Y:S01]  /*52b0*/  FMUL R8, R8, R5 ;  /* 0x0000000508087220 */ /* 0x000fe20000400000 */
[----:B------:R-:W-:Y:S01]  /*52c0*/  FMUL R16, R16, R35 ;  /* 0x0000002310107220 */ /* 0x000fe20000400000 */
[----:B------:R-:W-:Y:S01]  /*52d0*/  FFMA R0, R13, R0, -0.0013887860113754868507 ;  /* 0xbab607ed0d007423 */ /* 0x000fe20000000000 */
[----:B0-----:R-:W-:-:S02]  /*52e0*/  USHF.R.S32.HI UR4, URZ, 0x1f, UR5 ;  /* 0x0000001fff047899 */ /* 0x001fc40008011405 */
[----:B------:R-:W-:Y:S01]  /*52f0*/  IMAD.WIDE.U32 R2, R4, UR5, R24 ;  /* 0x0000000504027c25 */ /* 0x000fe2000f8e0018 */
[----:B------:R-:W-:Y:S02]  /*5300*/  PRMT R25, R24, 0x5410, R4 ;  /* 0x0000541018197816 */ /* 0x000fe40000000004 */
[----:B------:R-:W-:Y:S01]  /*5310*/  FSEL R0, R0, -0.00019574658654164522886, !P0 ;  /* 0xb94d415300007808 */ /* 0x000fe20004000000 */
[----:B------:R-:W-:Y:S01]  /*5320*/  IMAD R17, R4, UR4, RZ ;  /* 0x0000000404117c24 */ /* 0x000fe2000f8e02ff */
[----:B------:R-:W-:Y:S01]  /*5330*/  MOV R4, 0x3effffff ;  /* 0x3effffff00047802 */ /* 0x000fe20000000f00 */
[----:B-1----:R-:W-:Y:S01]  /*5340*/  IMAD.WIDE.U32 R6, R2, 0x60, R6 ;  /* 0x0000006002067825 */ /* 0x002fe200078e0006 */
[----:B------:R-:W-:Y:S02]  /*5350*/  MOV R2, 0x3d2aaabb ;  /* 0x3d2aaabb00027802 */ /* 0x000fe40000000f00 */
[----:B------:R-:W-:Y:S01]  /*5360*/  FSEL R4, -R4, -0.16666662693023681641, !P0 ;  /* 0xbe2aaaa804047808 */ /* 0x000fe20004000100 */
[----:B------:R-:W-:Y:S01]  /*5370*/  IMAD.IADD R3, R3, 0x1, R17 ;  /* 0x0000000103037824 */ /* 0x000fe200078e0211 */
[----:B------:R-:W-:-:S03]  /*5380*/  FSEL R2, R2, 0.0083327032625675201416, !P0 ;  /* 0x3c0885e402027808 */ /* 0x000fc60004000000 */
[----:B------:R-:W-:Y:S02]  /*5390*/  IMAD R3, R3, 0x60, RZ ;  /* 0x0000006003037824 */ /* 0x000fe400078e02ff */
[----:B------:R-:W-:Y:S01]  /*53a0*/  FFMA R2, R13, R0, R2 ;  /* 0x000000000d027223 */ /* 0x000fe20000000002 */
[----:B------:R-:W-:Y:S01]  /*53b0*/  FSEL R0, R14, 1, P0 ;  /* 0x3f8000000e007808 */ /* 0x000fe20000000000 */
[----:B------:R-:W-:Y:S02]  /*53c0*/  IMAD.IADD R7, R7, 0x1, R3 ;  /* 0x0000000107077824 */ /* 0x000fe400078e0203 */
[----:B------:R-:W-:Y:S02]  /*53d0*/  VIADD R3, R30, 0xf3000000 ;  /* 0xf30000001e037836 */ /* 0x000fe40000000000 */
[C---:B------:R-:W-:Y:S01]  /*53e0*/  FFMA R2, R13.reuse, R2, R4 ;  /* 0x000000020d027223 */ /* 0x040fe20000000004 */
[----:B------:R-:W-:Y:S01]  /*53f0*/  FFMA R13, R13, R0, RZ ;  /* 0x000000000d0d7223 */ /* 0x000fe200000000ff */
[----:B------:R2:W-:Y:S01]  /*5400*/  STG.E desc[UR8][R6.64], R25 ;  /* 0x0000001906007986 */ /* 0x0005e2000c101908 */
[----:B------:R-:W-:-:S02]  /*5410*/  ISETP.GT.U32.AND P0, PT, R3, 0x727fffff, PT ;  /* 0x727fffff0300780c */ /* 0x000fc40003f04070 */
[----:B------:R-:W-:Y:S01]  /*5420*/  FFMA R0, R13, R2, R0 ;  /* 0x000000020d007223 */ /* 0x000fe20000000000 */
[----:B------:R2:W-:Y:S03]  /*5430*/  STG.E desc[UR8][R6.64+0x4], R34 ;  /* 0x0000042206007986 */ /* 0x0005e6000c101908 */
[----:B------:R-:W-:-:S04]  /*5440*/  @P1 FADD R0, RZ, -R0 ;  /* 0x80000000ff001221 */ /* 0x000fc80000000000 */
[----:B------:R-:W-:-:S03]  /*5450*/  FMUL R17, R0, R35 ;  /* 0x0000002300117220 */ /* 0x000fc60000400000 */
[----:B---3--:R-:W-:Y:S05]  /*5460*/  @!P0 BRA `(.L_x_73) ;  /* 0x0000000000148947 */ /* 0x008fea0003800000 */
[----:B------:R-:W-:Y:S02]  /*5470*/  MOV R32, R30 ;  /* 0x0000001e00207202 */ /* 0x000fe40000000f00 */
[----:B------:R-:W-:-:S07]  /*5480*/  MOV R28, 0x54a0 ;  /* 0x000054a0001c7802 */ /* 0x000fce0000000f00 */
[----:B--2---:R-:W-:Y:S05]  /*5490*/  CALL.REL.NOINC `($__internal_0_$__cuda_sm20_sqrt_rn_f32_slowpath) ;  /* 0x00000000007c7944 */ /* 0x004fea0003c00000 */
[----:B------:R-:W-:Y:S01]  /*54a0*/  IMAD.MOV.U32 R22, RZ, RZ, R35 ;  /* 0x000000ffff167224 */ /* 0x000fe200078e0023 */
[----:B------:R-:W-:Y:S06]  /*54b0*/  BRA `(.L_x_74) ;  /* 0x0000000000107947 */ /* 0x000fec0003800000 */
.L_x_73:
[----:B------:R-:W-:Y:S01]  /*54c0*/  FMUL.FTZ R3, R30, R11 ;  /* 0x0000000b1e037220 */ /* 0x000fe20000410000 */
[----:B------:R-:W-:-:S03]  /*54d0*/  FMUL.FTZ R0, R11, 0.5 ;  /* 0x3f0000000b007820 */ /* 0x000fc60000410000 */
[----:B------:R-:W-:-:S04]  /*54e0*/  FFMA R22, -R3, R3, R30 ;  /* 0x0000000303167223 */ /* 0x000fc8000000011e */
[----:B------:R-:W-:-:S07]  /*54f0*/  FFMA R22, R22, R0, R3 ;  /* 0x0000000016167223 */ /* 0x000fce0000000003 */
.L_x_74:
[----:B------:R-:W-:Y:S05]  /*5500*/  BSYNC.RECONVERGENT B0 ;  /* 0x0000000000007941 */ /* 0x000fea0003800200 */
.L_x_72:
[----:B------:R-:W-:Y:S01]  /*5510*/  FMUL R2, R8, 100 ;  /* 0x42c8000008027820 */ /* 0x000fe20000400000 */
[----:B------:R-:W-:Y:S01]  /*5520*/  FMUL R4, R9, 100 ;  /* 0x42c8000009047820 */ /* 0x000fe20000400000 */
[----:B------:R-:W-:Y:S01]  /*5530*/  FMUL R10, R26, 100 ;  /* 0x42c800001a0a7820 */ /* 0x000fe20000400000 */
[----:B------:R-:W-:Y:S01]  /*5540*/  FMUL R12, R27, 100 ;  /* 0x42c800001b0c7820 */ /* 0x000fe20000400000 */
[----:B------:R-:W-:Y:S01]  /*5550*/  FMUL R14, R16, 100 ;  /* 0x42c80000100e7820 */ /* 0x000fe20000400000 */
[----:B------:R-:W-:Y:S01]  /*5560*/  FMUL R18, R17, 100 ;  /* 0x42c8000011127820 */ /* 0x000fe20000400000 */
[----:B------:R-:W0:Y:S01]  /*5570*/  F2I.S64 R2, R2 ;  /* 0x0000000200027311 */ /* 0x000e220000201900 */
[----:B------:R-:W-:Y:S04]  /*5580*/  STG.E.64 desc[UR8][R6.64+0x8], R22 ;  /* 0x0000081606007986 */ /* 0x000fe8000c101b08 */
[----:B------:R-:W-:Y:S03]  /*5590*/  STG.E.64 desc[UR8][R6.64+0x10], R20 ;  /* 0x0000101406007986 */ /* 0x000fe6000c101b08 */
[----:B------:R-:W1:Y:S01]  /*55a0*/  F2I.S64 R4, R4 ;  /* 0x0000000400047311 */ /* 0x000e620000201900 */
[----:B------:R-:W-:Y:S04]  /*55b0*/  STG.E.64 desc[UR8][R6.64+0x18], R8 ;  /* 0x0000180806007986 */ /* 0x000fe8000c101b08 */
[----:B------:R-:W-:Y:S03]  /*55c0*/  STG.E.64 desc[UR8][R6.64+0x20], R26 ;  /* 0x0000201a06007986 */ /* 0x000fe6000c101b08 */
[----:B------:R-:W3:Y:S01]  /*55d0*/  F2I.S64 R10, R10 ;  /* 0x0000000a000a7311 */ /* 0x000ee20000201900 */
[----:B------:R-:W-:Y:S04]  /*55e0*/  STG.E.64 desc[UR8][R6.64+0x28], R16 ;  /* 0x0000281006007986 */ /* 0x000fe8000c101b08 */
[----:B0-----:R-:W-:Y:S03]  /*55f0*/  STG.E.64 desc[UR8][R6.64+0x30], R2 ;  /* 0x0000300206007986 */ /* 0x001fe6000c101b08 */
[----:B------:R-:W0:Y:S01]  /*5600*/  F2I.S64 R12, R12 ;  /* 0x0000000c000c7311 */ /* 0x000e220000201900 */
[----:B-1----:R-:W-:Y:S04]  /*5610*/  STG.E.64 desc[UR8][R6.64+0x38], R4 ;  /* 0x0000380406007986 */ /* 0x002fe8000c101b08 */
[----:B---3--:R-:W-:Y:S03]  /*5620*/  STG.E.64 desc[UR8][R6.64+0x40], R10 ;  /* 0x0000400a06007986 */ /* 0x008fe6000c101b08 */
[----:B------:R-:W1:Y:S01]  /*5630*/  F2I.S64 R14, R14 ;  /* 0x0000000e000e7311 */ /* 0x000e620000201900 */
[----:B0-----:R-:W-:Y:S07]  /*5640*/  STG.E.64 desc[UR8][R6.64+0x48], R12 ;  /* 0x0000480c06007986 */ /* 0x001fee000c101b08 */
[----:B------:R-:W0:Y:S01]  /*5650*/  F2I.S64 R18, R18 ;  /* 0x0000001200127311 */ /* 0x000e220000201900 */
[----:B-1----:R-:W-:Y:S04]  /*5660*/  STG.E.64 desc[UR8][R6.64+0x50], R14 ;  /* 0x0000500e06007986 */ /* 0x002fe8000c101b08 */
[----:B0-----:R-:W-:Y:S01]  /*5670*/  STG.E.64 desc[UR8][R6.64+0x58], R18 ;  /* 0x0000581206007986 */ /* 0x001fe2000c101b08 */
[----:B------:R-:W-:Y:S05]  /*5680*/  EXIT ;  /* 0x000000000000794d */ /* 0x000fea0003800000 */
        .weak           $__internal_0_$__cuda_sm20_sqrt_rn_f32_slowpath
        .type           $__internal_0_$__cuda_sm20_sqrt_rn_f32_slowpath,@function
        .size           $__internal_0_$__cuda_sm20_sqrt_rn_f32_slowpath,($__internal_1_$__cuda_sm3x_div_rn_noftz_f32_slowpath - $__internal_0_$__cuda_sm20_sqrt_rn_f32_slowpath)
$__internal_0_$__cuda_sm20_sqrt_rn_f32_slowpath:
[----:B------:R-:W-:-:S13]  /*5690*/  LOP3.LUT P0, RZ, R32, 0x7fffffff, RZ, 0xc0, !PT ;  /* 0x7fffffff20ff7812 */ /* 0x000fda000780c0ff */
[----:B------:R-:W-:Y:S01]  /*56a0*/  @!P0 MOV R35, R32 ;  /* 0x0000002000238202 */ /* 0x000fe20000000f00 */
[----:B------:R-:W-:Y:S06]  /*56b0*/  @!P0 BRA `(.L_x_75) ;  /* 0x0000000000408947 */ /* 0x000fec0003800000 */
[----:B------:R-:W-:-:S13]  /*56c0*/  FSETP.GEU.FTZ.AND P0, PT, R32, RZ, PT ;  /* 0x000000ff2000720b */ /* 0x000fda0003f1e000 */
[----:B------:R-:W-:Y:S01]  /*56d0*/  @!P0 IMAD.MOV.U32 R35, RZ, RZ, 0x7fffffff ;  /* 0x7fffffffff238424 */ /* 0x000fe200078e00ff */
[----:B------:R-:W-:Y:S06]  /*56e0*/  @!P0 BRA `(.L_x_75) ;  /* 0x0000000000348947 */ /* 0x000fec0003800000 */
[----:B------:R-:W-:-:S13]  /*56f0*/  FSETP.GTU.FTZ.AND P0, PT, |R32|, +INF , PT ;  /* 0x7f8000002000780b */ /* 0x000fda0003f1c200 */
[----:B------:R-:W-:Y:S01]  /*5700*/  @P0 FADD.FTZ R35, R32, 1 ;  /* 0x3f80000020230421 */ /* 0x000fe20000010000 */
[----:B------:R-:W-:Y:S06]  /*5710*/  @P0 BRA `(.L_x_75) ;  /* 0x0000000000280947 */ /* 0x000fec0003800000 */
[----:B------:R-:W-:-:S13]  /*5720*/  FSETP.NEU.FTZ.AND P0, PT, |R32|, +INF , PT ;  /* 0x7f8000002000780b */ /* 0x000fda0003f1d200 */
[----:B------:R-:W-:-:S04]  /*5730*/  @P0 FFMA R33, R32, 1.84467440737095516160e+19, RZ ;  /* 0x5f80000020210823 */ /* 0x000fc800000000ff */
[----:B------:R-:W0:Y:S02]  /*5740*/  @P0 MUFU.RSQ R36, R33 ;  /* 0x0000002100240308 */ /* 0x000e240000001400 */
[----:B0-----:R-:W-:Y:S01]  /*5750*/  @P0 FMUL.FTZ R2, R33, R36 ;  /* 0x0000002421020220 */ /* 0x001fe20000410000 */
[----:B------:R-:W-:-:S03]  /*5760*/  @P0 FMUL.FTZ R29, R36, 0.5 ;  /* 0x3f000000241d0820 */ /* 0x000fc60000410000 */
[----:B------:R-:W-:-:S04]  /*5770*/  @P0 FADD.FTZ R35, -R2, -RZ ;  /* 0x800000ff02230221 */ /* 0x000fc80000010100 */
[----:B------:R-:W-:Y:S01]  /*5780*/  @P0 FFMA R37, R2, R35, R33 ;  /* 0x0000002302250223 */ /* 0x000fe20000000021 */
[----:B------:R-:W-:-:S03]  /*5790*/  @!P0 MOV R35, R32 ;  /* 0x0000002000238202 */ /* 0x000fc60000000f00 */
[----:B------:R-:W-:-:S04]  /*57a0*/  @P0 FFMA R29, R37, R29, R2 ;  /* 0x0000001d251d0223 */ /* 0x000fc80000000002 */
[----:B------:R-:W-:-:S07]  /*57b0*/  @P0 FMUL.FTZ R35, R29, 2.3283064365386962891e-10 ;  /* 0x2f8000001d230820 */ /* 0x000fce0000410000 */
.L_x_75:
[----:B------:R-:W-:-:S04]  /*57c0*/  IMAD.MOV.U32 R29, RZ, RZ, 0x0 ;  /* 0x00000000ff1d7424 */ /* 0x000fc800078e00ff */
[----:B------:R-:W-:Y:S05]  /*57d0*/  RET.REL.NODEC R28 `(_Z38computeCircularFeatureDescriptorKernelPKhiiiP25CircularFeatureDescriptor) ;  /* 0xffffffa81c087950 */ /* 0x000fea0003c3ffff */
        .weak           $__internal_1_$__cuda_sm3x_div_rn_noftz_f32_slowpath
        .type           $__internal_1_$__cuda_sm3x_div_rn_noftz_f32_slowpath,@function
        .size           $__internal_1_$__cuda_sm3x_div_rn_noftz_f32_slowpath,(.L_x_89 - $__internal_1_$__cuda_sm3x_div_rn_noftz_f32_slowpath)
$__internal_1_$__cuda_sm3x_div_rn_noftz_f32_slowpath:
[----:B------:R-:W-:Y:S01]  /*57e0*/  SHF.R.U32.HI R27, RZ, 0x17, R36 ;  /* 0x00000017ff1b7819 */ /* 0x000fe20000011624 */
[----:B------:R-:W-:Y:S01]  /*57f0*/  BSSY.RECONVERGENT B0, `(.L_x_76) ;  /* 0x0000062000007945 */ /* 0x000fe20003800200 */
[----:B------:R-:W-:Y:S02]  /*5800*/  SHF.R.U32.HI R33, RZ, 0x17, R0 ;  /* 0x00000017ff217819 */ /* 0x000fe40000011600 */
[----:B------:R-:W-:Y:S02]  /*5810*/  LOP3.LUT R27, R27, 0xff, RZ, 0xc0, !PT ;  /* 0x000000ff1b1b7812 */ /* 0x000fe400078ec0ff */
[----:B------:R-:W-:Y:S02]  /*5820*/  LOP3.LUT R33, R33, 0xff, RZ, 0xc0, !PT ;  /* 0x000000ff21217812 */ /* 0x000fe400078ec0ff */
[----:B------:R-:W-:-:S03]  /*5830*/  IADD3 R34, PT, PT, R27, -0x1, RZ ;  /* 0xffffffff1b227810 */ /* 0x000fc60007ffe0ff */
[----:B------:R-:W-:Y:S01]  /*5840*/  VIADD R35, R33, 0xffffffff ;  /* 0xffffffff21237836 */ /* 0x000fe20000000000 */
[----:B------:R-:W-:-:S04]  /*5850*/  ISETP.GT.U32.AND P0, PT, R34, 0xfd, PT ;  /* 0x000000fd2200780c */ /* 0x000fc80003f04070 */
[----:B------:R-:W-:-:S13]  /*5860*/  ISETP.GT.U32.OR P0, PT, R35, 0xfd, P0 ;  /* 0x000000fd2300780c */ /* 0x000fda0000704470 */
[----:B------:R-:W-:Y:S01]  /*5870*/  @!P0 MOV R28, RZ ;  /* 0x000000ff001c8202 */ /* 0x000fe20000000f00 */
[----:B------:R-:W-:Y:S06]  /*5880*/  @!P0 BRA `(.L_x_77) ;  /* 0x00000000005c8947 */ /* 0x000fec0003800000 */
[----:B------:R-:W-:Y:S02]  /*5890*/  FSETP.GTU.FTZ.AND P0, PT, |R0|, +INF , PT ;  /* 0x7f8000000000780b */ /* 0x000fe40003f1c200 */
[----:B------:R-:W-:-:S04]  /*58a0*/  FSETP.GTU.FTZ.AND P1, PT, |R36|, +INF , PT ;  /* 0x7f8000002400780b */ /* 0x000fc80003f3c200 */
[----:B------:R-:W-:-:S13]  /*58b0*/  PLOP3.LUT P0, PT, P0, P1, PT, 0xf8, 0x8f ;  /* 0x00000000008f781c */ /* 0x000fda0000703f70 */
[----:B------:R-:W-:Y:S05]  /*58c0*/  @P0 BRA `(.L_x_78) ;  /* 0x00000004004c0947 */ /* 0x000fea0003800000 */
[----:B------:R-:W-:-:S13]  /*58d0*/  LOP3.LUT P0, RZ, R36, 0x7fffffff, R0, 0xc8, !PT ;  /* 0x7fffffff24ff7812 */ /* 0x000fda000780c800 */
[----:B------:R-:W-:Y:S05]  /*58e0*/  @!P0 BRA `(.L_x_79) ;  /* 0x00000004003c8947 */ /* 0x000fea0003800000 */
[----:B------:R-:W-:Y:S02]  /*58f0*/  FSETP.NEU.FTZ.AND P3, PT, |R0|, +INF , PT ;  /* 0x7f8000000000780b */ /* 0x000fe40003f7d200 */
[----:B------:R-:W-:Y:S02]  /*5900*/  FSETP.NEU.FTZ.AND P1, PT, |R36|, +INF , PT ;  /* 0x7f8000002400780b */ /* 0x000fe40003f3d200 */
[----:B------:R-:W-:-:S11]  /*5910*/  FSETP.NEU.FTZ.AND P0, PT, |R0|, +INF , PT ;  /* 0x7f8000000000780b */ /* 0x000fd60003f1d200 */
[----:B------:R-:W-:Y:S05]  /*5920*/  @!P1 BRA !P3, `(.L_x_79) ;  /* 0x00000004002c9947 */ /* 0x000fea0005800000 */
[----:B------:R-:W-:-:S04]  /*5930*/  LOP3.LUT P3, RZ, R0, 0x7fffffff, RZ, 0xc0, !PT ;  /* 0x7fffffff00ff7812 */ /* 0x000fc8000786c0ff */
[----:B------:R-:W-:-:S13]  /*5940*/  PLOP3.LUT P1, PT, P1, P3, PT, 0x2f, 0xf2 ;  /* 0x0000000000f2781c */ /* 0x000fda0000f26577 */
[----:B------:R-:W-:Y:S05]  /*5950*/  @P1 BRA `(.L_x_80) ;  /* 0x0000000400181947 */ /* 0x000fea0003800000 */
[----:B------:R-:W-:-:S04]  /*5960*/  LOP3.LUT P1, RZ, R36, 0x7fffffff, RZ, 0xc0, !PT ;  /* 0x7fffffff24ff7812 */ /* 0x000fc8000782c0ff */
[----:B------:R-:W-:-:S13]  /*5970*/  PLOP3.LUT P0, PT, P0, P1, PT, 0x2f, 0xf2 ;  /* 0x0000000000f2781c */ /* 0x000fda0000702577 */
[----:B------:R-:W-:Y:S05]  /*5980*/  @P0 BRA `(.L_x_81) ;  /* 0x0000000400000947 */ /* 0x000fea0003800000 */
[----:B------:R-:W-:Y:S02]  /*5990*/  ISETP.GE.AND P0, PT, R35, RZ, PT ;  /* 0x000000ff2300720c */ /* 0x000fe40003f06270 */
[----:B------:R-:W-:-:S11]  /*59a0*/  ISETP.GE.AND P1, PT, R34, RZ, PT ;  /* 0x000000ff2200720c */ /* 0x000fd60003f26270 */
[----:B------:R-:W-:Y:S01]  /*59b0*/  @P0 IMAD.MOV.U32 R28, RZ, RZ, RZ ;  /* 0x000000ffff1c0224 */ /* 0x000fe200078e00ff */
[----:B------:R-:W-:Y:S01]  /*59c0*/  @!P0 MOV R28, 0xffffffc0 ;  /* 0xffffffc0001c8802 */ /* 0x000fe20000000f00 */
[----:B------:R-:W-:Y:S01]  /*59d0*/  @!P0 FFMA R0, R0, 1.84467440737095516160e+19, RZ ;  /* 0x5f80000000008823 */ /* 0x000fe200000000ff */
[----:B------:R-:W-:-:S03]  /*59e0*/  @!P1 FFMA R36, R36, 1.84467440737095516160e+19, RZ ;  /* 0x5f80000024249823 */ /* 0x000fc600000000ff */
[----:B------:R-:W-:-:S07]  /*59f0*/  @!P1 VIADD R28, R28, 0x40 ;  /* 0x000000401c1c9836 */ /* 0x000fce0000000000 */
.L_x_77:
[----:B------:R-:W-:Y:S01]  /*5a00*/  LEA R35, R27, 0xc0800000, 0x17 ;  /* 0xc08000001b237811 */ /* 0x000fe200078eb8ff */
[----:B------:R-:W-:Y:S01]  /*5a10*/  VIADD R33, R33, 0xffffff81 ;  /* 0xffffff8121217836 */ /* 0x000fe20000000000 */
[----:B------:R-:W-:Y:S02]  /*5a20*/  BSSY.RECONVERGENT B1, `(.L_x_82) ;  /* 0x0000035000017945 */ /* 0x000fe40003800200 */
[----:B------:R-:W-:Y:S01]  /*5a30*/  IADD3 R38, PT, PT, -R35, R36, RZ ;  /* 0x0000002423267210 */ /* 0x000fe20007ffe1ff */
[C---:B------:R-:W-:Y:S01]  /*5a40*/  IMAD R0, R33.reuse, -0x800000, R0 ;  /* 0xff80000021007824 */ /* 0x040fe200078e0200 */
[----:B------:R-:W-:Y:S02]  /*5a50*/  IADD3 R33, PT, PT, R33, 0x7f, -R27 ;  /* 0x0000007f21217810 */ /* 0x000fe40007ffe81b */
[----:B------:R-:W0:Y:S01]  /*5a60*/  MUFU.RCP R34, R38 ;  /* 0x0000002600227308 */ /* 0x000e220000001000 */
[----:B------:R-:W-:Y:S01]  /*5a70*/  FADD.FTZ R35, -R38, -RZ ;  /* 0x800000ff26237221 */ /* 0x000fe20000010100 */
[----:B------:R-:W-:-:S03]  /*5a80*/  IADD3 R33, PT, PT, R33, R28, RZ ;  /* 0x0000001c21217210 */ /* 0x000fc60007ffe0ff */
[----:B0-----:R-:W-:-:S04]  /*5a90*/  FFMA R37, R34, R35, 1 ;  /* 0x3f80000022257423 */ /* 0x001fc80000000023 */
[----:B------:R-:W-:-:S04]  /*5aa0*/  FFMA R37, R34, R37, R34 ;  /* 0x0000002522257223 */ /* 0x000fc80000000022 */
[----:B------:R-:W-:-:S04]  /*5ab0*/  FFMA R34, R0, R37, RZ ;  /* 0x0000002500227223 */ /* 0x000fc800000000ff */
[----:B------:R-:W-:-:S04]  /*5ac0*/  FFMA R36, R35, R34, R0 ;  /* 0x0000002223247223 */ /* 0x000fc80000000000 */
[----:B------:R-:W-:-:S04]  /*5ad0*/  FFMA R36, R37, R36, R34 ;  /* 0x0000002425247223 */ /* 0x000fc80000000022 */
[----:B------:R-:W-:-:S04]  /*5ae0*/  FFMA R35, R35, R36, R0 ;  /* 0x0000002423237223 */ /* 0x000fc80000000000 */
[----:B------:R-:W-:-:S05]  /*5af0*/  FFMA R0, R37, R35, R36 ;  /* 0x0000002325007223 */ /* 0x000fca0000000024 */
[----:B------:R-:W-:-:S04]  /*5b00*/  SHF.R.U32.HI R27, RZ, 0x17, R0 ;  /* 0x00000017ff1b7819 */ /* 0x000fc80000011600 */
[----:B------:R-:W-:-:S05]  /*5b10*/  LOP3.LUT R28, R27, 0xff, RZ, 0xc0, !PT ;  /* 0x000000ff1b1c7812 */ /* 0x000fca00078ec0ff */
[----:B------:R-:W-:-:S05]  /*5b20*/  IMAD.IADD R27, R28, 0x1, R33 ;  /* 0x000000011c1b7824 */ /* 0x000fca00078e0221 */
[----:B------:R-:W-:-:S04]  /*5b30*/  IADD3 R28, PT, PT, R27, -0x1, RZ ;  /* 0xffffffff1b1c7810 */ /* 0x000fc80007ffe0ff */
[----:B------:R-:W-:-:S13]  /*5b40*/  ISETP.GE.U32.AND P0, PT, R28, 0xfe, PT ;  /* 0x000000fe1c00780c */ /* 0x000fda0003f06070 */
[----:B------:R-:W-:Y:S05]  /*5b50*/  @!P0 BRA `(.L_x_83) ;  /* 0x0000000000808947 */ /* 0x000fea0003800000 */
[----:B------:R-:W-:-:S13]  /*5b60*/  ISETP.GT.AND P0, PT, R27, 0xfe, PT ;  /* 0x000000fe1b00780c */ /* 0x000fda0003f04270 */
[----:B------:R-:W-:Y:S05]  /*5b70*/  @P0 BRA `(.L_x_84) ;  /* 0x00000000006c0947 */ /* 0x000fea0003800000 */
[----:B------:R-:W-:-:S13]  /*5b80*/  ISETP.GE.AND P0, PT, R27, 0x1, PT ;  /* 0x000000011b00780c */ /* 0x000fda0003f06270 */
[----:B------:R-:W-:Y:S05]  /*5b90*/  @P0 BRA `(.L_x_85) ;  /* 0x0000000000740947 */ /* 0x000fea0003800000 */
[----:B------:R-:W-:Y:S02]  /*5ba0*/  ISETP.GE.AND P0, PT, R27, -0x18, PT ;  /* 0xffffffe81b00780c */ /* 0x000fe40003f06270 */
[----:B------:R-:W-:-:S11]  /*5bb0*/  LOP3.LUT R0, R0, 0x80000000, RZ, 0xc0, !PT ;  /* 0x8000000000007812 */ /* 0x000fd600078ec0ff */
[----:B------:R-:W-:Y:S05]  /*5bc0*/  @!P0 BRA `(.L_x_85) ;  /* 0x0000000000688947 */ /* 0x000fea0003800000 */
[CCC-:B------:R-:W-:Y:S01]  /*5bd0*/  FFMA.RZ R28, R37.reuse, R35.reuse, R36.reuse ;  /* 0x00000023251c7223 */ /* 0x1c0fe2000000c024 */
[CCC-:B------:R-:W-:Y:S01]  /*5be0*/  FFMA.RP R33, R37.reuse, R35.reuse, R36.reuse ;  /* 0x0000002325217223 */ /* 0x1c0fe20000008024 */
[----:B------:R-:W-:Y:S01]  /*5bf0*/  FFMA.RM R36, R37, R35, R36 ;  /* 0x0000002325247223 */ /* 0x000fe20000004024 */
[C---:B------:R-:W-:Y:S01]  /*5c00*/  VIADD R34, R27.reuse, 0x20 ;  /* 0x000000201b227836 */ /* 0x040fe20000000000 */
[C---:B------:R-:W-:Y:S02]  /*5c10*/  ISETP.NE.AND P3, PT, R27.reuse, RZ, PT ;  /* 0x000000ff1b00720c */ /* 0x040fe40003f65270 */
[----:B------:R-:W-:Y:S02]  /*5c20*/  LOP3.LUT R28, R28, 0x7fffff, RZ, 0xc0, !PT ;  /* 0x007fffff1c1c7812 */ /* 0x000fe400078ec0ff */
[----:B------:R-:W-:Y:S02]  /*5c30*/  ISETP.NE.AND P1, PT, R27, RZ, PT ;  /* 0x000000ff1b00720c */ /* 0x000fe40003f25270 */
[----:B------:R-:W-:-:S02]  /*5c40*/  LOP3.LUT R35, R28, 0x800000, RZ, 0xfc, !PT ;  /* 0x008000001c237812 */ /* 0x000fc400078efcff */
[----:B------:R-:W-:Y:S02]  /*5c50*/  IADD3 R27, PT, PT, -R27, RZ, RZ ;  /* 0x000000ff1b1b7210 */ /* 0x000fe40007ffe1ff */
[----:B------:R-:W-:Y:S02]  /*5c60*/  SHF.L.U32 R34, R35, R34, RZ ;  /* 0x0000002223227219 */ /* 0x000fe400000006ff */
[----:B------:R-:W-:Y:S02]  /*5c70*/  FSETP.NEU.FTZ.AND P0, PT, R33, R36, PT ;  /* 0x000000242100720b */ /* 0x000fe40003f1d000 */
[----:B------:R-:W-:Y:S02]  /*5c80*/  SEL R28, R27, RZ, P3 ;  /* 0x000000ff1b1c7207 */ /* 0x000fe40001800000 */
[----:B------:R-:W-:Y:S02]  /*5c90*/  ISETP.NE.AND P1, PT, R34, RZ, P1 ;  /* 0x000000ff2200720c */ /* 0x000fe40000f25270 */
[----:B------:R-:W-:-:S02]  /*5ca0*/  SHF.R.U32.HI R34, RZ, R28, R35 ;  /* 0x0000001cff227219 */ /* 0x000fc40000011623 */
[----:B------:R-:W-:Y:S02]  /*5cb0*/  PLOP3.LUT P0, PT, P0, P1, PT, 0xf8, 0x8f ;  /* 0x00000000008f781c */ /* 0x000fe40000703f70 */
[----:B------:R-:W-:Y:S02]  /*5cc0*/  SHF.R.U32.HI R28, RZ, 0x1, R34 ;  /* 0x00000001ff1c7819 */ /* 0x000fe40000011622 */
[----:B------:R-:W-:-:S04]  /*5cd0*/  SEL R27, RZ, 0x1, !P0 ;  /* 0x00000001ff1b7807 */ /* 0x000fc80004000000 */
[----:B------:R-:W-:-:S04]  /*5ce0*/  LOP3.LUT R27, R27, 0x1, R28, 0xf8, !PT ;  /* 0x000000011b1b7812 */ /* 0x000fc800078ef81c */
[----:B------:R-:W-:-:S05]  /*5cf0*/  LOP3.LUT R27, R27, R34, RZ, 0xc0, !PT ;  /* 0x000000221b1b7212 */ /* 0x000fca00078ec0ff */
[----:B------:R-:W-:-:S05]  /*5d00*/  IMAD.IADD R27, R28, 0x1, R27 ;  /* 0x000000011c1b7824 */ /* 0x000fca00078e021b */
[----:B------:R-:W-:Y:S01]  /*5d10*/  LOP3.LUT R0, R27, R0, RZ, 0xfc, !PT ;  /* 0x000000001b007212 */ /* 0x000fe200078efcff */
[----:B------:R-:W-:Y:S06]  /*5d20*/  BRA `(.L_x_85) ;  /* 0x0000000000107947 */ /* 0x000fec0003800000 */
.L_x_84:
[----:B------:R-:W-:-:S04]  /*5d30*/  LOP3.LUT R0, R0, 0x80000000, RZ, 0xc0, !PT ;  /* 0x8000000000007812 */ /* 0x000fc800078ec0ff */
[----:B------:R-:W-:Y:S01]  /*5d40*/  LOP3.LUT R0, R0, 0x7f800000, RZ, 0xfc, !PT ;  /* 0x7f80000000007812 */ /* 0x000fe200078efcff */
[----:B------:R-:W-:Y:S06]  /*5d50*/  BRA `(.L_x_85) ;  /* 0x0000000000047947 */ /* 0x000fec0003800000 */
.L_x_83:
[----:B------:R-:W-:-:S07]  /*5d60*/  LEA R0, R33, R0, 0x17 ;  /* 0x0000000021007211 */ /* 0x000fce00078eb8ff */
.L_x_85:
[----:B------:R-:W-:Y:S05]  /*5d70*/  BSYNC.RECONVERGENT B1 ;  /* 0x0000000000017941 */ /* 0x000fea0003800200 */
.L_x_82:
[----:B------:R-:W-:Y:S05]  /*5d80*/  BRA `(.L_x_86) ;  /* 0x0000000000207947 */ /* 0x000fea0003800000 */
.L_x_81:
[----:B------:R-:W-:-:S04]  /*5d90*/  LOP3.LUT R0, R36, 0x80000000, R0, 0x48, !PT ;  /* 0x8000000024007812 */ /* 0x000fc800078e4800 */
[----:B------:R-:W-:Y:S01]  /*5da0*/  LOP3.LUT R0, R0, 0x7f800000, RZ, 0xfc, !PT ;  /* 0x7f80000000007812 */ /* 0x000fe200078efcff */
[----:B------:R-:W-:Y:S06]  /*5db0*/  BRA `(.L_x_86) ;  /* 0x0000000000147947 */ /* 0x000fec0003800000 */
.L_x_80:
[----:B------:R-:W-:Y:S01]  /*5dc0*/  LOP3.LUT R0, R36, 0x80000000, R0, 0x48, !PT ;  /* 0x8000000024007812 */ /* 0x000fe200078e4800 */
[----:B------:R-:W-:Y:S06]  /*5dd0*/  BRA `(.L_x_86) ;  /* 0x00000000000c7947 */ /* 0x000fec0003800000 */
.L_x_79:
[----:B------:R-:W0:Y:S01]  /*5de0*/  MUFU.RSQ R0, -QNAN ;  /* 0xffc0000000007908 */ /* 0x000e220000001400 */
[----:B------:R-:W-:Y:S05]  /*5df0*/  BRA `(.L_x_86) ;  /* 0x0000000000047947 */ /* 0x000fea0003800000 */
.L_x_78:
[----:B------:R-:W-:-:S07]  /*5e00*/  FADD.FTZ R0, R0, R36 ;  /* 0x0000002400007221 */ /* 0x000fce0000010000 */
.L_x_86:
[----:B------:R-:W-:Y:S05]  /*5e10*/  BSYNC.RECONVERGENT B0 ;  /* 0x0000000000007941 */ /* 0x000fea0003800200 */
.L_x_76:
[----:B------:R-:W-:Y:S02]  /*5e20*/  HFMA2 R35, -RZ, RZ, 0, 0 ;  /* 0x00000000ff237431 */ /* 0x000fe400000001ff */
[----:B------:R-:W-:-:S04]  /*5e30*/  IMAD.MOV.U32 R34, RZ, RZ, R2 ;  /* 0x000000ffff227224 */ /* 0x000fc800078e0002 */
[----:B0-----:R-:W-:Y:S05]  /*5e40*/  RET.REL.NODEC R34 `(_Z38computeCircularFeatureDescriptorKernelPKhiiiP25CircularFeatureDescriptor) ;  /* 0xffffffa0226c7950 */ /* 0x001fea0003c3ffff */
.L_x_87:
[----:B------:R-:W-:-:S00]  /*5e50*/  BRA `(.L_x_87) ;  /* 0xfffffffc00fc7947 */ /* 0x000fc0000383ffff */
[----:B------:R-:W-:-:S00]  /*5e60*/  NOP ;  /* 0x0000000000007918 */ /* 0x000fc00000000000 */
        /* <DEDUP_REMOVED lines=9> */
.L_x_89:


//--------------------- .nv.global.init           --------------------------
	.section	.nv.global.init,"aw",@progbits
	.align	4
.nv.global.init:
	.type		__cudart_i2opi_f,@object
	.size		__cudart_i2opi_f,(.L_0 - __cudart_i2opi_f)
__cudart_i2opi_f:
        /*0000*/ 	.byte	0x41, 0x90, 0x43, 0x3c, 0x99, 0x95, 0x62, 0xdb, 0xc0, 0xdd, 0x34, 0xf5, 0xd1, 0x57, 0x27, 0xfc
        /*0010*/ 	.byte	0x29, 0x15, 0x44, 0x4e, 0x6e, 0x83, 0xf9, 0xa2
.L_0:


//--------------------- .nv.shared.reserved.0     --------------------------
	.section	.nv.shared.reserved.0,"aw",@nobits
	.weak		__nv_reservedSMEM_offset_0_alias
	.size		__nv_reservedSMEM_offset_0_alias, 0, 64
	.other		__nv_reservedSMEM_offset_0_alias,@"STO_CUDA_RESERVED_SHARED STV_DEFAULT"
__nv_reservedSMEM_offset_0_alias:
	.zero		0
	.zero		64


//--------------------- .nv.constant0._Z38computeCircularFeatureDescriptorKernelPKhiiiP25CircularFeatureDescriptor --------------------------
	.section	.nv.constant0._Z38computeCircularFeatureDescriptorKernelPKhiiiP25CircularFeatureDescriptor,"a",@progbits
	.sectionflags	@""
	.align	4
.nv.constant0._Z38computeCircularFeatureDescriptorKernelPKhiiiP25CircularFeatureDescriptor:
	.zero		928


//--------------------- SYMBOLS --------------------------

	.type		.nv.reservedSmem.offset0,@object
	.size		.nv.reservedSmem.offset0,0x4
